def attn_fwd(
    Q,
    K,
    V,
    Out,
    Lse,
    sm_scale,
    stride_qz,
    stride_qh,
    stride_qm,
    stride_qk,
    stride_kz,
    stride_kh,
    stride_kn,
    stride_kk,
    stride_vz,
    stride_vh,
    stride_vn,
    stride_vk,
    stride_oz,
    stride_oh,
    stride_om,
    stride_ok,
    seqlen_q,
    seqlen_k,
    BLOCK_M: tl.constexpr,
    BLOCK_N: tl.constexpr,
    HEAD_DIM: tl.constexpr,
    CAUSAL: tl.constexpr,
):
    start_m = tl.program_id(0)
    off_hz = tl.program_id(1)
    q_off = off_hz * stride_qh
    k_off = off_hz * stride_kh
    v_off = off_hz * stride_vh
    offs_m = start_m * BLOCK_M + tl.arange(0, BLOCK_M)
    offs_d = tl.arange(0, HEAD_DIM)
    offs_n = tl.arange(0, BLOCK_N)
    q_ptrs = Q + q_off + offs_m[:, None] * stride_qm + offs_d[None, :] * stride_qk
    k_ptrs = K + k_off + offs_d[:, None] * stride_kk + offs_n[None, :] * stride_kn
    v_ptrs = V + v_off + offs_n[:, None] * stride_vn + offs_d[None, :] * stride_vk
    m_i = tl.full([BLOCK_M], float("-inf"), dtype=tl.float32)
    l_i = tl.zeros([BLOCK_M], dtype=tl.float32) + 1.0
    acc = tl.zeros([BLOCK_M, HEAD_DIM], dtype=tl.float32)
    q = tl.load(q_ptrs)
    acc, l_i, m_i = _attn_fwd_inner(
        acc,
        l_i,
        m_i,
        q,
        k_ptrs,
        v_ptrs,
        sm_scale,
        stride_kn,
        stride_vn,
        start_m,
        seqlen_k,
        BLOCK_M,
        BLOCK_N,
        HEAD_DIM,
        CAUSAL,
    )
    acc = acc / l_i[:, None]
    lse = m_i + tl.math.log2(l_i) / 1.4426950408889634
    o_ptrs = (
        Out
        + off_hz * stride_oh
        + offs_m[:, None] * stride_om
        + offs_d[None, :] * stride_ok
    )
    tl.store(o_ptrs, acc.to(Out.dtype.element_ty))
    tl.store(Lse + off_hz * seqlen_q + offs_m, lse)

# config = {"BLOCK_M": 32, "BLOCK_N": 16, "HEAD_DIM": 256, "arch": "sm_90", "causal": false, "dtype": "bf16", "num_stages": 2, "num_warps": 4}
# arch = sm_90


// ===== COMPILED SASS (sm_90a) =====

	.target	sm_90a

	.elftype	@"ET_EXEC"


//--------------------- .note.nv.tkinfo           --------------------------
	.section	.note.nv.tkinfo,"",@"SHT_NOTE"
	.sectionflags	@"SHF_NOTE_NV_TKINFO"
	.tkinfo
        /*0018*/ 	.word	0x00000002
        /*0030*/ 	.string	""
        /*0030*/ 	.string	"ptxas"
        /*0030*/ 	.string	"Cuda compilation tools, release 13.0, V13.0.88"
        /*0030*/ 	.string	"Build cuda_13.0.r13.0/compiler.36424714_0"
        /*0030*/ 	.string	"-v  -suppress-debug-info  -lineinfo  -arch sm_90a "



//--------------------- .note.nv.cuinfo           --------------------------
	.section	.note.nv.cuinfo,"",@"SHT_NOTE"
	.sectionflags	@"SHF_NOTE_NV_CUINFO"
        /*0018*/ 	.short	0x0002
        /*001a*/ 	.short	0x005a
        /*001c*/ 	.short	0x0082
	.zero		2


//--------------------- .nv.info                  --------------------------
	.section	.nv.info,"",@"SHT_CUDA_INFO"
	.align	4


	//----- nvinfo : EIATTR_REGCOUNT
	.align		4
        /*0000*/ 	.byte	0x04, 0x2f
        /*0002*/ 	.short	(.L_2 - .L_1)
	.align		4
.L_1:
        /*0004*/ 	.word	index@(attn_fwd)
        /*0008*/ 	.word	0x000000ff


	//----- nvinfo : EIATTR_FRAME_SIZE
	.align		4
.L_2:
        /*000c*/ 	.byte	0x04, 0x11
        /*000e*/ 	.short	(.L_4 - .L_3)
	.align		4
.L_3:
        /*0010*/ 	.word	index@(attn_fwd)
        /*0014*/ 	.word	0x00000000


	//----- nvinfo : EIATTR_MIN_STACK_SIZE
	.align		4
.L_4:
        /*0018*/ 	.byte	0x04, 0x12
        /*001a*/ 	.short	(.L_6 - .L_5)
	.align		4
.L_5:
        /*001c*/ 	.word	index@(attn_fwd)
        /*0020*/ 	.word	0x00000000
.L_6:


//--------------------- .nv.compat                --------------------------
	.section	.nv.compat,"",@"SHT_CUDA_COMPAT_INFO"
	.align	4
        /*0000*/ 	.byte	0x02, 0x09, 0x01, 0x00, 0x02, 0x02, 0x01, 0x00, 0x02, 0x05, 0x05, 0x00, 0x03, 0x07, 0x01, 0x01
        /*0010*/ 	.byte	0x02, 0x03, 0x00, 0x00, 0x02, 0x06, 0x01, 0x00, 0x04, 0x0b, 0x08, 0x00, 0x00, 0x00, 0x00, 0x00
        /*0020*/ 	.byte	0x00, 0x00, 0x00, 0x00


//--------------------- .nv.info.attn_fwd         --------------------------
	.section	.nv.info.attn_fwd,"",@"SHT_CUDA_INFO"
	.sectionflags	@""
	.align	4


	//----- nvinfo : EIATTR_CUDA_API_VERSION
	.align		4
        /*0000*/ 	.byte	0x04, 0x37
        /*0002*/ 	.short	(.L_8 - .L_7)
.L_7:
        /*0004*/ 	.word	0x00000082


	//----- nvinfo : EIATTR_KPARAM_INFO
	.align		4
.L_8:
        /*0008*/ 	.byte	0x04, 0x17
        /*000a*/ 	.short	(.L_10 - .L_9)
.L_9:
        /*000c*/ 	.word	0x00000000
        /*0010*/ 	.short	0x0019
        /*0012*/ 	.short	0x0080
        /*0014*/ 	.byte	0x00, 0xf4, 0x21, 0x00


	//----- nvinfo : EIATTR_KPARAM_INFO
	.align		4
.L_10:
        /*0018*/ 	.byte	0x04, 0x17
        /*001a*/ 	.short	(.L_12 - .L_11)
.L_11:
        /*001c*/ 	.word	0x00000000
        /*0020*/ 	.short	0x0018
        /*0022*/ 	.short	0x0078
        /*0024*/ 	.byte	0x00, 0xf4, 0x21, 0x00


	//----- nvinfo : EIATTR_KPARAM_INFO
	.align		4
.L_12:
        /*0028*/ 	.byte	0x04, 0x17
        /*002a*/ 	.short	(.L_14 - .L_13)
.L_13:
        /*002c*/ 	.word	0x00000000
        /*0030*/ 	.short	0x0017
        /*0032*/ 	.short	0x0070
        /*0034*/ 	.byte	0x00, 0xf0, 0x11, 0x00


	//----- nvinfo : EIATTR_KPARAM_INFO
	.align		4
.L_14:
        /*0038*/ 	.byte	0x04, 0x17
        /*003a*/ 	.short	(.L_16 - .L_15)
.L_15:
        /*003c*/ 	.word	0x00000000
        /*0040*/ 	.short	0x0016
        /*0042*/ 	.short	0x006c
        /*0044*/ 	.byte	0x00, 0xf0, 0x11, 0x00


	//----- nvinfo : EIATTR_KPARAM_INFO
	.align		4
.L_16:
        /*0048*/ 	.byte	0x04, 0x17
        /*004a*/ 	.short	(.L_18 - .L_17)
.L_17:
        /*004c*/ 	.word	0x00000000
        /*0050*/ 	.short	0x0015
        /*0052*/ 	.short	0x0068
        /*0054*/ 	.byte	0x00, 0xf0, 0x11, 0x00


	//----- nvinfo : EIATTR_KPARAM_INFO
	.align		4
.L_18:
        /*0058*/ 	.byte	0x04, 0x17
        /*005a*/ 	.short	(.L_20 - .L_19)
.L_19:
        /*005c*/ 	.word	0x00000000
        /*0060*/ 	.short	0x0014
        /*0062*/ 	.short	0x0064
        /*0064*/ 	.byte	0x00, 0xf0, 0x11, 0x00


	//----- nvinfo : EIATTR_KPARAM_INFO
	.align		4
.L_20:
        /*0068*/ 	.byte	0x04, 0x17
        /*006a*/ 	.short	(.L_22 - .L_21)
.L_21:
        /*006c*/ 	.word	0x00000000
        /*0070*/ 	.short	0x0013
        /*0072*/ 	.short	0x0060
        /*0074*/ 	.byte	0x00, 0xf0, 0x11, 0x00


	//----- nvinfo : EIATTR_KPARAM_INFO
	.align		4
.L_22:
        /*0078*/ 	.byte	0x04, 0x17
        /*007a*/ 	.short	(.L_24 - .L_23)
.L_23:
        /*007c*/ 	.word	0x00000000
        /*0080*/ 	.short	0x0012
        /*0082*/ 	.short	0x005c
        /*0084*/ 	.byte	0x00, 0xf0, 0x11, 0x00


	//----- nvinfo : EIATTR_KPARAM_INFO
	.align		4
.L_24:
        /*0088*/ 	.byte	0x04, 0x17
        /*008a*/ 	.short	(.L_26 - .L_25)
.L_25:
        /*008c*/ 	.word	0x00000000
        /*0090*/ 	.short	0x0011
        /*0092*/ 	.short	0x0058
        /*0094*/ 	.byte	0x00, 0xf0, 0x11, 0x00


	//----- nvinfo : EIATTR_KPARAM_INFO
	.align		4
.L_26:
        /*0098*/ 	.byte	0x04, 0x17
        /*009a*/ 	.short	(.L_28 - .L_27)
.L_27:
        /*009c*/ 	.word	0x00000000
        /*00a0*/ 	.short	0x0010
        /*00a2*/ 	.short	0x0054
        /*00a4*/ 	.byte	0x00, 0xf0, 0x11, 0x00


	//----- nvinfo : EIATTR_KPARAM_INFO
	.align		4
.L_28:
        /*00a8*/ 	.byte	0x04, 0x17
        /*00aa*/ 	.short	(.L_30 - .L_29)
.L_29:
        /*00ac*/ 	.word	0x00000000
        /*00b0*/ 	.short	0x000f
        /*00b2*/ 	.short	0x0050
        /*00b4*/ 	.byte	0x00, 0xf0, 0x11, 0x00


	//----- nvinfo : EIATTR_KPARAM_INFO
	.align		4
.L_30:
        /*00b8*/ 	.byte	0x04, 0x17
        /*00ba*/ 	.short	(.L_32 - .L_31)
.L_31:
        /*00bc*/ 	.word	0x00000000
        /*00c0*/ 	.short	0x000e
        /*00c2*/ 	.short	0x004c
        /*00c4*/ 	.byte	0x00, 0xf0, 0x11, 0x00


	//----- nvinfo : EIATTR_KPARAM_INFO
	.align		4
.L_32:
        /*00c8*/ 	.byte	0x04, 0x17
        /*00ca*/ 	.short	(.L_34 - .L_33)
.L_33:
        /*00cc*/ 	.word	0x00000000
        /*00d0*/ 	.short	0x000d
        /*00d2*/ 	.short	0x0048
        /*00d4*/ 	.byte	0x00, 0xf0, 0x11, 0x00


	//----- nvinfo : EIATTR_KPARAM_INFO
	.align		4
.L_34:
        /*00d8*/ 	.byte	0x04, 0x17
        /*00da*/ 	.short	(.L_36 - .L_35)
.L_35:
        /*00dc*/ 	.word	0x00000000
        /*00e0*/ 	.short	0x000c
        /*00e2*/ 	.short	0x0044
        /*00e4*/ 	.byte	0x00, 0xf0, 0x11, 0x00


	//----- nvinfo : EIATTR_KPARAM_INFO
	.align		4
.L_36:
        /*00e8*/ 	.byte	0x04, 0x17
        /*00ea*/ 	.short	(.L_38 - .L_37)
.L_37:
        /*00ec*/ 	.word	0x00000000
        /*00f0*/ 	.short	0x000b
        /*00f2*/ 	.short	0x0040
        /*00f4*/ 	.byte	0x00, 0xf0, 0x11, 0x00


	//----- nvinfo : EIATTR_KPARAM_INFO
	.align		4
.L_38:
        /*00f8*/ 	.byte	0x04, 0x17
        /*00fa*/ 	.short	(.L_40 - .L_39)
.L_39:
        /*00fc*/ 	.word	0x00000000
        /*0100*/ 	.short	0x000a
        /*0102*/ 	.short	0x003c
        /*0104*/ 	.byte	0x00, 0xf0, 0x11, 0x00


	//----- nvinfo : EIATTR_KPARAM_INFO
	.align		4
.L_40:
        /*0108*/ 	.byte	0x04, 0x17
        /*010a*/ 	.short	(.L_42 - .L_41)
.L_41:
        /*010c*/ 	.word	0x00000000
        /*0110*/ 	.short	0x0009
        /*0112*/ 	.short	0x0038
        /*0114*/ 	.byte	0x00, 0xf0, 0x11, 0x00


	//----- nvinfo : EIATTR_KPARAM_INFO
	.align		4
.L_42:
        /*0118*/ 	.byte	0x04, 0x17
        /*011a*/ 	.short	(.L_44 - .L_43)
.L_43:
        /*011c*/ 	.word	0x00000000
        /*0120*/ 	.short	0x0008
        /*0122*/ 	.short	0x0034
        /*0124*/ 	.byte	0x00, 0xf0, 0x11, 0x00


	//----- nvinfo : EIATTR_KPARAM_INFO
	.align		4
.L_44:
        /*0128*/ 	.byte	0x04, 0x17
        /*012a*/ 	.short	(.L_46 - .L_45)
.L_45:
        /*012c*/ 	.word	0x00000000
        /*0130*/ 	.short	0x0007
        /*0132*/ 	.short	0x0030
        /*0134*/ 	.byte	0x00, 0xf0, 0x11, 0x00


	//----- nvinfo : EIATTR_KPARAM_INFO
	.align		4
.L_46:
        /*0138*/ 	.byte	0x04, 0x17
        /*013a*/ 	.short	(.L_48 - .L_47)
.L_47:
        /*013c*/ 	.word	0x00000000
        /*0140*/ 	.short	0x0006
        /*0142*/ 	.short	0x002c
        /*0144*/ 	.byte	0x00, 0xf0, 0x11, 0x00


	//----- nvinfo : EIATTR_KPARAM_INFO
	.align		4
.L_48:
        /*0148*/ 	.byte	0x04, 0x17
        /*014a*/ 	.short	(.L_50 - .L_49)
.L_49:
        /*014c*/ 	.word	0x00000000
        /*0150*/ 	.short	0x0005
        /*0152*/ 	.short	0x0028
        /*0154*/ 	.byte	0x00, 0xf0, 0x11, 0x00


	//----- nvinfo : EIATTR_KPARAM_INFO
	.align		4
.L_50:
        /*0158*/ 	.byte	0x04, 0x17
        /*015a*/ 	.short	(.L_52 - .L_51)
.L_51:
        /*015c*/ 	.word	0x00000000
        /*0160*/ 	.short	0x0004
        /*0162*/ 	.short	0x0020
        /*0164*/ 	.byte	0x00, 0xf4, 0x21, 0x00


	//----- nvinfo : EIATTR_KPARAM_INFO
	.align		4
.L_52:
        /*0168*/ 	.byte	0x04, 0x17
        /*016a*/ 	.short	(.L_54 - .L_53)
.L_53:
        /*016c*/ 	.word	0x00000000
        /*0170*/ 	.short	0x0003
        /*0172*/ 	.short	0x0018
        /*0174*/ 	.byte	0x00, 0xf4, 0x21, 0x00


	//----- nvinfo : EIATTR_KPARAM_INFO
	.align		4
.L_54:
        /*0178*/ 	.byte	0x04, 0x17
        /*017a*/ 	.short	(.L_56 - .L_55)
.L_55:
        /*017c*/ 	.word	0x00000000
        /*0180*/ 	.short	0x0002
        /*0182*/ 	.short	0x0010
        /*0184*/ 	.byte	0x00, 0xf4, 0x21, 0x00


	//----- nvinfo : EIATTR_KPARAM_INFO
	.align		4
.L_56:
        /*0188*/ 	.byte	0x04, 0x17
        /*018a*/ 	.short	(.L_58 - .L_57)
.L_57:
        /*018c*/ 	.word	0x00000000
        /*0190*/ 	.short	0x0001
        /*0192*/ 	.short	0x0008
        /*0194*/ 	.byte	0x00, 0xf4, 0x21, 0x00


	//----- nvinfo : EIATTR_KPARAM_INFO
	.align		4
.L_58:
        /*0198*/ 	.byte	0x04, 0x17
        /*019a*/ 	.short	(.L_60 - .L_59)
.L_59:
        /*019c*/ 	.word	0x00000000
        /*01a0*/ 	.short	0x0000
        /*01a2*/ 	.short	0x0000
        /*01a4*/ 	.byte	0x00, 0xf4, 0x21, 0x00


	//----- nvinfo : EIATTR_SPARSE_MMA_MASK
	.align		4
.L_60:
        /*01a8*/ 	.byte	0x03, 0x50
        /*01aa*/ 	.short	0x0000


	//----- nvinfo : EIATTR_MAXREG_COUNT
	.align		4
        /*01ac*/ 	.byte	0x03, 0x1b
        /*01ae*/ 	.short	0x00ff


	//----- nvinfo : EIATTR_NUM_BARRIERS
	.align		4
        /*01b0*/ 	.byte	0x02, 0x4c
        /*01b2*/ 	.byte	0x01
	.zero		1


	//----- nvinfo : EIATTR_MERCURY_ISA_VERSION
	.align		4
        /*01b4*/ 	.byte	0x03, 0x5f
        /*01b6*/ 	.short	0x0101


	//----- nvinfo : EIATTR_COOP_GROUP_MASK_REGIDS
	.align		4
        /*01b8*/ 	.byte	0x04, 0x29
        /*01ba*/ 	.short	(.L_62 - .L_61)


	//   ....[0]....
.L_61:
        /*01bc*/ 	.word	0xffffffff


	//   ....[1]....
        /*01c0*/ 	.word	0xffffffff


	//   ....[2]....
        /*01c4*/ 	.word	0xffffffff


	//   ....[3]....
        /*01c8*/ 	.word	0xffffffff


	//   ....[4]....
        /*01cc*/ 	.word	0xffffffff


	//   ....[5]....
        /*01d0*/ 	.word	0xffffffff


	//   ....[6]....
        /*01d4*/ 	.word	0xffffffff


	//   ....[7]....
        /*01d8*/ 	.word	0xffffffff


	//   ....[8]....
        /*01dc*/ 	.word	0xffffffff


	//   ....[9]....
        /*01e0*/ 	.word	0xffffffff


	//   ....[10]....
        /*01e4*/ 	.word	0xffffffff


	//   ....[11]....
        /*01e8*/ 	.word	0xffffffff


	//   ....[12]....
        /*01ec*/ 	.word	0xffffffff


	//   ....[13]....
        /*01f0*/ 	.word	0xffffffff


	//   ....[14]....
        /*01f4*/ 	.word	0xffffffff


	//   ....[15]....
        /*01f8*/ 	.word	0xffffffff


	//   ....[16]....
        /*01fc*/ 	.word	0xffffffff


	//   ....[17]....
        /*0200*/ 	.word	0xffffffff


	//----- nvinfo : EIATTR_COOP_GROUP_INSTR_OFFSETS
	.align		4
.L_62:
        /*0204*/ 	.byte	0x04, 0x28
        /*0206*/ 	.short	(.L_64 - .L_63)


	//   ....[0]....
.L_63:
        /*0208*/ 	.word	0x000033c0


	//   ....[1]....
        /*020c*/ 	.word	0x000033d0


	//   ....[2]....
        /*0210*/ 	.word	0x000033e0


	//   ....[3]....
        /*0214*/ 	.word	0x000033f0


	//   ....[4]....
        /*0218*/ 	.word	0x00003450


	//   ....[5]....
        /*021c*/ 	.word	0x00003460


	//   ....[6]....
        /*0220*/ 	.word	0x00003470


	//   ....[7]....
        /*0224*/ 	.word	0x00003480


	//   ....[8]....
        /*0228*/ 	.word	0x000035c0


	//   ....[9]....
        /*022c*/ 	.word	0x00003830


	//   ....[10]....
        /*0230*/ 	.word	0x00003840


	//   ....[11]....
        /*0234*/ 	.word	0x00003860


	//   ....[12]....
        /*0238*/ 	.word	0x00003870


	//   ....[13]....
        /*023c*/ 	.word	0x000038a0


	//   ....[14]....
        /*0240*/ 	.word	0x000038d0


	//   ....[15]....
        /*0244*/ 	.word	0x000038e0


	//   ....[16]....
        /*0248*/ 	.word	0x000038f0


	//   ....[17]....
        /*024c*/ 	.word	0x000039b0


	//----- nvinfo : EIATTR_EXIT_INSTR_OFFSETS
	.align		4
.L_64:
        /*0250*/ 	.byte	0x04, 0x1c
        /*0252*/ 	.short	(.L_66 - .L_65)


	//   ....[0]....
.L_65:
        /*0254*/ 	.word	0x00007840


	//   ....[1]....
        /*0258*/ 	.word	0x00007870


	//----- nvinfo : EIATTR_REQNTID
	.align		4
.L_66:
        /*025c*/ 	.byte	0x04, 0x10
        /*025e*/ 	.short	(.L_68 - .L_67)
.L_67:
        /*0260*/ 	.word	0x00000080
        /*0264*/ 	.word	0x00000001
        /*0268*/ 	.word	0x00000001


	//----- nvinfo : EIATTR_CBANK_PARAM_SIZE
	.align		4
.L_68:
        /*026c*/ 	.byte	0x03, 0x19
        /*026e*/ 	.short	0x0088


	//----- nvinfo : EIATTR_PARAM_CBANK
	.align		4
        /*0270*/ 	.byte	0x04, 0x0a
        /*0272*/ 	.short	(.L_70 - .L_69)
	.align		4
.L_69:
        /*0274*/ 	.word	index@(.nv.constant0.attn_fwd)
        /*0278*/ 	.short	0x0210
        /*027a*/ 	.short	0x0088


	//----- nvinfo : EIATTR_SW_WAR
	.align		4
.L_70:
        /*027c*/ 	.byte	0x04, 0x36
        /*027e*/ 	.short	(.L_72 - .L_71)
.L_71:
        /*0280*/ 	.word	0x00000008
.L_72:


//--------------------- .nv.callgraph             --------------------------
	.section	.nv.callgraph,"",@"SHT_CUDA_CALLGRAPH"
	.align	4
	.sectionentsize	8
	.align		4
        /*0000*/ 	.word	0x00000000
	.align		4
        /*0004*/ 	.word	0xffffffff
	.align		4
        /*0008*/ 	.word	0x00000000
	.align		4
        /*000c*/ 	.word	0xfffffffe
	.align		4
        /*0010*/ 	.word	0x00000000
	.align		4
        /*0014*/ 	.word	0xfffffffd
	.align		4
        /*0018*/ 	.word	0x00000000
	.align		4
        /*001c*/ 	.word	0xfffffffc


//--------------------- .nv.constant4             --------------------------
	.section	.nv.constant4,"a",@progbits
	.align	8
	.align		8
.nv.constant4:
        /*0000*/ 	.dword	_$_str


//--------------------- .text.attn_fwd            --------------------------
	.section	.text.attn_fwd,"ax",@progbits
	.align	128
        .global         attn_fwd
        .type           attn_fwd,@function
        .size           attn_fwd,(.L_x_3 - attn_fwd)
        .other          attn_fwd,@"STO_CUDA_ENTRY STV_DEFAULT"
attn_fwd:
.text.attn_fwd:
[----:B------:R-:W-:Y:S01]  /*0000*/  LDC R1, c[0x0][0x28] ;  /* 0x00000a00ff017b82 */ /* 0x000fe20000000800 */
[----:B------:R-:W0:Y:S07]  /*0010*/  S2R R6, SR_TID.X ;  /* 0x0000000000067919 */ /* 0x000e2e0000002100 */
[----:B------:R-:W1:Y:S01]  /*0020*/  S2UR UR7, SR_CTAID.Y ;  /* 0x00000000000779c3 */ /* 0x000e620000002600 */
[----:B------:R-:W-:Y:S01]  /*0030*/  ULDC.64 UR4, c[0x0][0x240] ;  /* 0x0000900000047ab9 */ /* 0x000fe20000000a00 */
[----:B------:R-:W-:Y:S01]  /*0040*/  ULDC.64 UR10, c[0x0][0x208] ;  /* 0x00008200000a7ab9 */ /* 0x000fe20000000a00 */
[----:B------:R-:W2:Y:S05]  /*0050*/  S2R R3, SR_CTAID.X ;  /* 0x0000000000037919 */ /* 0x000eaa0000002500 */
[----:B------:R-:W3:Y:S08]  /*0060*/  LDC R5, c[0x0][0x248] ;  /* 0x00009200ff057b82 */ /* 0x000ef00000000800 */
[----:B------:R-:W4:Y:S01]  /*0070*/  LDC.64 R10, c[0x0][0x210] ;  /* 0x00008400ff0a7b82 */ /* 0x000f220000000a00 */
[----:B-1----:R-:W-:-:S04]  /*0080*/  UIMAD UR4, UR7, UR4, URZ ;  /* 0x00000004070472a4 */ /* 0x002fc8000f8e023f */
[----:B------:R-:W-:Y:S01]  /*0090*/  USHF.L.U32 UR6, UR4, 0x1, URZ ;  /* 0x0000000104067899 */ /* 0x000fe2000800063f */
[----:B0-----:R-:W-:Y:S02]  /*00a0*/  LOP3.LUT R0, R6, 0x1f, RZ, 0xc0, !PT ;  /* 0x0000001f06007812 */ /* 0x001fe400078ec0ff */
[----:B------:R-:W-:-:S03]  /*00b0*/  SHF.R.U32.HI R4, RZ, 0x5, R6 ;  /* 0x00000005ff047819 */ /* 0x000fc60000011606 */
[----:B--2---:R-:W-:Y:S01]  /*00c0*/  IMAD R0, R3, 0x20, R0 ;  /* 0x0000002003007824 */ /* 0x004fe200078e0200 */
[----:B------:R-:W-:-:S03]  /*00d0*/  SGXT.U32 R4, R4, 0x2 ;  /* 0x000000020404781a */ /* 0x000fc60000000000 */
[----:B------:R-:W-:Y:S01]  /*00e0*/  IMAD R2, R0, UR5, RZ ;  /* 0x0000000500027c24 */ /* 0x000fe2000f8e02ff */
[----:B------:R-:W-:Y:S01]  /*00f0*/  UIMAD.WIDE UR4, UR4, 0x2, URZ ;  /* 0x00000002040478a5 */ /* 0x000fe2000f8e023f */
[----:B---3--:R-:W-:Y:S02]  /*0100*/  IMAD R4, R4, R5, RZ ;  /* 0x0000000504047224 */ /* 0x008fe400078e02ff */
[C---:B------:R-:W-:Y:S02]  /*0110*/  IMAD.SHL.U32 R3, R2.reuse, 0x2, RZ ;  /* 0x0000000202037824 */ /* 0x040fe400078e00ff */
[----:B------:R-:W-:Y:S02]  /*0120*/  IMAD R8, R5, 0x4, R4 ;  /* 0x0000000405087824 */ /* 0x000fe400078e0204 */
[----:B------:R-:W-:Y:S01]  /*0130*/  IMAD.HI R2, R2, 0x2, RZ ;  /* 0x0000000202027827 */ /* 0x000fe200078e02ff */
[----:B----4-:R-:W-:Y:S02]  /*0140*/  IADD3 R3, P0, P1, R3, UR6, R10 ;  /* 0x0000000603037c10 */ /* 0x010fe4000f91e00a */
[----:B------:R-:W-:-:S02]  /*0150*/  LEA R16, R5, R8, 0x2 ;  /* 0x0000000805107211 */ /* 0x000fc400078e10ff */
[----:B------:R-:W-:Y:S02]  /*0160*/  IADD3.X R2, R2, UR5, R11, P0, P1 ;  /* 0x0000000502027c10 */ /* 0x000fe400087e240b */
[-C--:B------:R-:W-:Y:S01]  /*0170*/  LEA R10, P0, R4, R3.reuse, 0x1 ;  /* 0x00000003040a7211 */ /* 0x080fe200078008ff */
[C---:B------:R-:W-:Y:S01]  /*0180*/  IMAD R18, R5.reuse, 0x4, R16 ;  /* 0x0000000405127824 */ /* 0x040fe200078e0210 */
[-C--:B------:R-:W-:Y:S02]  /*0190*/  LEA R14, P1, R16, R3.reuse, 0x1 ;  /* 0x00000003100e7211 */ /* 0x080fe400078208ff */
[-C--:B------:R-:W-:Y:S01]  /*01a0*/  LEA.HI.X.SX32 R11, R4, R2.reuse, 0x1, P0 ;  /* 0x00000002040b7211 */ /* 0x080fe200000f0eff */
[C---:B------:R-:W-:Y:S01]  /*01b0*/  IMAD R20, R5.reuse, 0x4, R18 ;  /* 0x0000000405147824 */ /* 0x040fe200078e0212 */
[-C--:B------:R-:W-:Y:S02]  /*01c0*/  LEA R12, P0, R8, R3.reuse, 0x1 ;  /* 0x00000003080c7211 */ /* 0x080fe400078008ff */
[-C--:B------:R-:W-:Y:S01]  /*01d0*/  LEA.HI.X.SX32 R15, R16, R2.reuse, 0x1, P1 ;  /* 0x00000002100f7211 */ /* 0x080fe200008f0eff */
[----:B------:R-:W-:Y:S01]  /*01e0*/  IMAD R22, R5, 0x4, R20 ;  /* 0x0000000405167824 */ /* 0x000fe200078e0214 */
[----:B------:R-:W-:Y:S01]  /*01f0*/  LEA.HI.X.SX32 R13, R8, R2, 0x1, P0 ;  /* 0x00000002080d7211 */ /* 0x000fe200000f0eff */
[----:B------:R0:W2:Y:S01]  /*0200*/  LDG.E.U16 R4, desc[UR10][R10.64] ;  /* 0x0000000a0a047981 */ /* 0x0000a2000c1e1500 */
[----:B------:R-:W-:-:S02]  /*0210*/  LEA R16, P0, R18, R3, 0x1 ;  /* 0x0000000312107211 */ /* 0x000fc400078008ff */
[C---:B------:R-:W-:Y:S01]  /*0220*/  LEA R24, R5.reuse, R22, 0x2 ;  /* 0x0000001605187211 */ /* 0x040fe200078e10ff */
[----:B------:R1:W3:Y:S01]  /*0230*/  LDG.E.U16 R7, desc[UR10][R14.64] ;  /* 0x0000000a0e077981 */ /* 0x0002e2000c1e1500 */
[-C--:B------:R-:W-:Y:S02]  /*0240*/  LEA.HI.X.SX32 R17, R18, R2.reuse, 0x1, P0 ;  /* 0x0000000212117211 */ /* 0x080fe400000f0eff */
[CC--:B------:R-:W-:Y:S01]  /*0250*/  LEA R18, P0, R20.reuse, R3.reuse, 0x1 ;  /* 0x0000000314127211 */ /* 0x0c0fe200078008ff */
[----:B------:R-:W-:Y:S01]  /*0260*/  IMAD R26, R5, 0x4, R24 ;  /* 0x00000004051a7824 */ /* 0x000fe200078e0218 */
[----:B------:R4:W5:Y:S02]  /*0270*/  LDG.E.U16 R8, desc[UR10][R12.64] ;  /* 0x0000000a0c087981 */ /* 0x000964000c1e1500 */
[----:B------:R-:W-:Y:S02]  /*0280*/  LEA.HI.X.SX32 R19, R20, R2, 0x1, P0 ;  /* 0x0000000214137211 */ /* 0x000fe400000f0eff */
[-C--:B0-----:R-:W-:Y:S01]  /*0290*/  LEA R10, P0, R22, R3.reuse, 0x1 ;  /* 0x00000003160a7211 */ /* 0x081fe200078008ff */
[----:B------:R0:W5:Y:S01]  /*02a0*/  LDG.E.U16 R9, desc[UR10][R16.64] ;  /* 0x0000000a10097981 */ /* 0x000162000c1e1500 */
[----:B------:R-:W-:-:S02]  /*02b0*/  LEA R20, P1, R24, R3, 0x1 ;  /* 0x0000000318147211 */ /* 0x000fc400078208ff */
[-C--:B------:R-:W-:Y:S01]  /*02c0*/  LEA.HI.X.SX32 R11, R22, R2.reuse, 0x1, P0 ;  /* 0x00000002160b7211 */ /* 0x080fe200000f0eff */
[C---:B------:R-:W-:Y:S01]  /*02d0*/  IMAD R22, R5.reuse, 0x4, R26 ;  /* 0x0000000405167824 */ /* 0x040fe200078e021a */
[-C--:B-1----:R-:W-:Y:S01]  /*02e0*/  LEA R14, P0, R26, R3.reuse, 0x1 ;  /* 0x000000031a0e7211 */ /* 0x082fe200078008ff */
[----:B------:R1:W5:Y:S01]  /*02f0*/  LDG.E.U16 R27, desc[UR10][R18.64] ;  /* 0x0000000a121b7981 */ /* 0x000362000c1e1500 */
[-C--:B------:R-:W-:Y:S01]  /*0300*/  LEA.HI.X.SX32 R21, R24, R2.reuse, 0x1, P1 ;  /* 0x0000000218157211 */ /* 0x080fe200008f0eff */
[----:B------:R-:W-:Y:S01]  /*0310*/  IMAD R24, R5, 0x4, R22 ;  /* 0x0000000405187824 */ /* 0x000fe200078e0216 */
[----:B------:R-:W-:Y:S01]  /*0320*/  LEA.HI.X.SX32 R15, R26, R2, 0x1, P0 ;  /* 0x000000021a0f7211 */ /* 0x000fe200000f0eff */
[----:B------:R-:W5:Y:S01]  /*0330*/  LDG.E.U16 R29, desc[UR10][R10.64] ;  /* 0x0000000a0a1d7981 */ /* 0x000f62000c1e1500 */
[----:B----4-:R-:W-:-:S03]  /*0340*/  LEA R12, P0, R22, R3, 0x1 ;  /* 0x00000003160c7211 */ /* 0x010fc600078008ff */
[----:B------:R4:W5:Y:S01]  /*0350*/  LDG.E.U16 R31, desc[UR10][R20.64] ;  /* 0x0000000a141f7981 */ /* 0x000962000c1e1500 */
[----:B------:R-:W-:Y:S02]  /*0360*/  LEA.HI.X.SX32 R13, R22, R2, 0x1, P0 ;  /* 0x00000002160d7211 */ /* 0x000fe400000f0eff */
[C---:B------:R-:W-:Y:S01]  /*0370*/  LEA R22, R5.reuse, R24, 0x2 ;  /* 0x0000001805167211 */ /* 0x040fe200078e10ff */
[----:B------:R4:W5:Y:S01]  /*0380*/  LDG.E.U16 R33, desc[UR10][R14.64] ;  /* 0x0000000a0e217981 */ /* 0x000962000c1e1500 */
[-C--:B0-----:R-:W-:Y:S02]  /*0390*/  LEA R16, P0, R24, R3.reuse, 0x1 ;  /* 0x0000000318107211 */ /* 0x081fe400078008ff */
[-C--:B-1----:R-:W-:Y:S01]  /*03a0*/  LEA R18, P1, R22, R3.reuse, 0x1 ;  /* 0x0000000316127211 */ /* 0x082fe200078208ff */
[C---:B------:R-:W-:Y:S01]  /*03b0*/  IMAD R26, R5.reuse, 0x4, R22 ;  /* 0x00000004051a7824 */ /* 0x040fe200078e0216 */
[-C--:B------:R-:W-:Y:S01]  /*03c0*/  LEA.HI.X.SX32 R17, R24, R2.reuse, 0x1, P0 ;  /* 0x0000000218117211 */ /* 0x080fe200000f0eff */
[----:B------:R0:W5:Y:S01]  /*03d0*/  LDG.E.U16 R35, desc[UR10][R12.64] ;  /* 0x0000000a0c237981 */ /* 0x000162000c1e1500 */
[-C--:B------:R-:W-:Y:S01]  /*03e0*/  LEA.HI.X.SX32 R19, R22, R2.reuse, 0x1, P1 ;  /* 0x0000000216137211 */ /* 0x080fe200008f0eff */
[C---:B----4-:R-:W-:Y:S01]  /*03f0*/  IMAD R20, R5.reuse, 0x4, R26 ;  /* 0x0000000405147824 */ /* 0x050fe200078e021a */
[CC--:B------:R-:W-:Y:S01]  /*0400*/  LEA R10, P0, R26.reuse, R3.reuse, 0x1 ;  /* 0x000000031a0a7211 */ /* 0x0c0fe200078008ff */
[----:B------:R-:W4:Y:S02]  /*0410*/  LDG.E.U16 R37, desc[UR10][R16.64] ;  /* 0x0000000a10257981 */ /* 0x000f24000c1e1500 */
[----:B------:R-:W-:Y:S01]  /*0420*/  IMAD R22, R5, 0x4, R20 ;  /* 0x0000000405167824 */ /* 0x000fe200078e0214 */
[----:B------:R-:W-:Y:S01]  /*0430*/  LEA.HI.X.SX32 R11, R26, R2, 0x1, P0 ;  /* 0x000000021a0b7211 */ /* 0x000fe200000f0eff */
[----:B------:R1:W4:Y:S01]  /*0440*/  LDG.E.U16 R39, desc[UR10][R18.64] ;  /* 0x0000000a12277981 */ /* 0x000322000c1e1500 */
[----:B------:R-:W-:-:S02]  /*0450*/  LEA R14, P0, R20, R3, 0x1 ;  /* 0x00000003140e7211 */ /* 0x000fc400078008ff */
[----:B------:R-:W-:Y:S01]  /*0460*/  LEA R24, R5, R22, 0x2 ;  /* 0x0000001605187211 */ /* 0x000fe200078e10ff */
[----:B------:R1:W4:Y:S01]  /*0470*/  LDG.E.U16 R41, desc[UR10][R10.64] ;  /* 0x0000000a0a297981 */ /* 0x000322000c1e1500 */
[----:B------:R-:W-:-:S03]  /*0480*/  LEA.HI.X.SX32 R15, R20, R2, 0x1, P0 ;  /* 0x00000002140f7211 */ /* 0x000fc600000f0eff */
[C---:B------:R-:W-:Y:S01]  /*0490*/  IMAD R26, R5.reuse, 0x4, R24 ;  /* 0x00000004051a7824 */ /* 0x040fe200078e0218 */
[CC--:B0-----:R-:W-:Y:S01]  /*04a0*/  LEA R12, P0, R22.reuse, R3.reuse, 0x1 ;  /* 0x00000003160c7211 */ /* 0x0c1fe200078008ff */
[----:B------:R0:W4:Y:S02]  /*04b0*/  LDG.E.U16 R43, desc[UR10][R14.64] ;  /* 0x0000000a0e2b7981 */ /* 0x000124000c1e1500 */
[C---:B-1----:R-:W-:Y:S01]  /*04c0*/  IMAD R18, R5.reuse, 0x4, R26 ;  /* 0x0000000405127824 */ /* 0x042fe200078e021a */
[-C--:B------:R-:W-:Y:S02]  /*04d0*/  LEA.HI.X.SX32 R13, R22, R2.reuse, 0x1, P0 ;  /* 0x00000002160d7211 */ /* 0x080fe400000f0eff */
[-C--:B------:R-:W-:Y:S01]  /*04e0*/  LEA R20, P1, R24, R3.reuse, 0x1 ;  /* 0x0000000318147211 */ /* 0x080fe200078208ff */
[----:B------:R-:W-:Y:S01]  /*04f0*/  IMAD R22, R5, 0x4, R18 ;  /* 0x0000000405167824 */ /* 0x000fe200078e0212 */
[----:B------:R-:W-:Y:S01]  /*0500*/  LEA R16, P0, R26, R3, 0x1 ;  /* 0x000000031a107211 */ /* 0x000fe200078008ff */
[----:B------:R-:W4:Y:S01]  /*0510*/  LDG.E.U16 R45, desc[UR10][R12.64] ;  /* 0x0000000a0c2d7981 */ /* 0x000f22000c1e1500 */
[----:B------:R-:W-:-:S02]  /*0520*/  LEA.HI.X.SX32 R21, R24, R2, 0x1, P1 ;  /* 0x0000000218157211 */ /* 0x000fc400008f0eff */
[C---:B------:R-:W-:Y:S02]  /*0530*/  LEA R24, R5.reuse, R22, 0x2 ;  /* 0x0000001605187211 */ /* 0x040fe400078e10ff */
[-C--:B------:R-:W-:Y:S01]  /*0540*/  LEA.HI.X.SX32 R17, R26, R2.reuse, 0x1, P0 ;  /* 0x000000021a117211 */ /* 0x080fe200000f0eff */
[----:B------:R1:W4:Y:S01]  /*0550*/  LDG.E.U16 R46, desc[UR10][R20.64] ;  /* 0x0000000a142e7981 */ /* 0x000322000c1e1500 */
[CC--:B------:R-:W-:Y:S01]  /*0560*/  LEA R10, P0, R18.reuse, R3.reuse, 0x1 ;  /* 0x00000003120a7211 */ /* 0x0c0fe200078008ff */
[C---:B------:R-:W-:Y:S02]  /*0570*/  IMAD R26, R5.reuse, 0x4, R24 ;  /* 0x00000004051a7824 */ /* 0x040fe400078e0218 */
[----:B------:R1:W4:Y:S01]  /*0580*/  LDG.E.U16 R47, desc[UR10][R16.64] ;  /* 0x0000000a102f7981 */ /* 0x000322000c1e1500 */
[----:B------:R-:W-:Y:S02]  /*0590*/  LEA.HI.X.SX32 R11, R18, R2, 0x1, P0 ;  /* 0x00000002120b7211 */ /* 0x000fe400000f0eff */
[----:B0-----:R-:W-:Y:S01]  /*05a0*/  LEA R14, P0, R22, R3, 0x1 ;  /* 0x00000003160e7211 */ /* 0x001fe200078008ff */
[----:B-1----:R-:W-:-:S03]  /*05b0*/  IMAD R20, R5, 0x4, R26 ;  /* 0x0000000405147824 */ /* 0x002fc600078e021a */
[-C--:B------:R-:W-:Y:S01]  /*05c0*/  LEA.HI.X.SX32 R15, R22, R2.reuse, 0x1, P0 ;  /* 0x00000002160f7211 */ /* 0x080fe200000f0eff */
[----:B------:R0:W4:Y:S01]  /*05d0*/  LDG.E.U16 R48, desc[UR10][R10.64] ;  /* 0x0000000a0a307981 */ /* 0x000122000c1e1500 */
[-C--:B------:R-:W-:Y:S01]  /*05e0*/  LEA R18, P1, R24, R3.reuse, 0x1 ;  /* 0x0000000318127211 */ /* 0x080fe200078208ff */
[C---:B------:R-:W-:Y:S01]  /*05f0*/  IMAD R22, R5.reuse, 0x4, R20 ;  /* 0x0000000405167824 */ /* 0x040fe200078e0214 */
[-C--:B------:R-:W-:Y:S01]  /*0600*/  LEA R12, P0, R26, R3.reuse, 0x1 ;  /* 0x000000031a0c7211 */ /* 0x080fe200078008ff */
[----:B------:R-:W4:Y:S01]  /*0610*/  LDG.E.U16 R49, desc[UR10][R14.64] ;  /* 0x0000000a0e317981 */ /* 0x000f22000c1e1500 */
[----:B------:R-:W-:Y:S02]  /*0620*/  LEA.HI.X.SX32 R19, R24, R2, 0x1, P1 ;  /* 0x0000000218137211 */ /* 0x000fe400008f0eff */
[C---:B------:R-:W-:Y:S02]  /*0630*/  LEA R24, R5.reuse, R22, 0x2 ;  /* 0x0000001605187211 */ /* 0x040fe400078e10ff */
[----:B------:R-:W-:Y:S01]  /*0640*/  LEA.HI.X.SX32 R13, R26, R2, 0x1, P0 ;  /* 0x000000021a0d7211 */ /* 0x000fe200000f0eff */
[----:B------:R1:W4:Y:S01]  /*0650*/  LDG.E.U16 R50, desc[UR10][R18.64] ;  /* 0x0000000a12327981 */ /* 0x000322000c1e1500 */
[----:B------:R-:W-:Y:S01]  /*0660*/  LEA R16, P0, R20, R3, 0x1 ;  /* 0x0000000314107211 */ /* 0x000fe200078008ff */
[----:B------:R-:W-:-:S02]  /*0670*/  IMAD R26, R5, 0x4, R24 ;  /* 0x00000004051a7824 */ /* 0x000fc400078e0218 */
        /* <DEDUP_REMOVED lines=25> */
[----:B------:R1:W4:Y:S01]  /*0810*/  LDG.E.U16 R57, desc[UR10][R16.64] ;  /* 0x0000000a10397981 */ /* 0x000322000c1e1500 */
[-C--:B------:R-:W-:Y:S02]  /*0820*/  LEA.HI.X.SX32 R11, R26, R2.reuse, 0x1, P0 ;  /* 0x000000021a0b7211 */ /* 0x080fe400000f0eff */
[----:B------:R-:W-:Y:S02]  /*0830*/  LEA.HI.X.SX32 R19, R24, R2, 0x1, P1 ;  /* 0x0000000218137211 */ /* 0x000fe400008f0eff */
[----:B------:R-:W-:Y:S01]  /*0840*/  LEA R14, P0, R20, R3, 0x1 ;  /* 0x00000003140e7211 */ /* 0x000fe200078008ff */
[----:B------:R1:W4:Y:S01]  /*0850*/  LDG.E.U16 R59, desc[UR10][R10.64] ;  /* 0x0000000a0a3b7981 */ /* 0x000322000c1e1500 */
[----:B------:R-:W-:-:S02]  /*0860*/  LEA R24, R5, R22, 0x2 ;  /* 0x0000001605187211 */ /* 0x000fc400078e10ff */
[-C--:B------:R-:W-:Y:S01]  /*0870*/  LEA.HI.X.SX32 R15, R20, R2.reuse, 0x1, P0 ;  /* 0x00000002140f7211 */ /* 0x080fe200000f0eff */
[----:B------:R-:W4:Y:S01]  /*0880*/  LDG.E.U16 R58, desc[UR10][R18.64] ;  /* 0x0000000a123a7981 */ /* 0x000f22000c1e1500 */
[-C--:B0-----:R-:W-:Y:S01]  /*0890*/  LEA R12, P0, R22, R3.reuse, 0x1 ;  /* 0x00000003160c7211 */ /* 0x081fe200078008ff */
[C---:B------:R-:W-:Y:S01]  /*08a0*/  IMAD R26, R5.reuse, 0x4, R24 ;  /* 0x00000004051a7824 */ /* 0x040fe200078e0218 */
[-C--:B------:R-:W-:Y:S01]  /*08b0*/  LEA R20, P1, R24, R3.reuse, 0x1 ;  /* 0x0000000318147211 */ /* 0x080fe200078208ff */
[----:B------:R0:W4:Y:S01]  /*08c0*/  LDG.E.U16 R60, desc[UR10][R14.64] ;  /* 0x0000000a0e3c7981 */ /* 0x000122000c1e1500 */
[-C--:B------:R-:W-:Y:S01]  /*08d0*/  LEA.HI.X.SX32 R13, R22, R2.reuse, 0x1, P0 ;  /* 0x00000002160d7211 */ /* 0x080fe200000f0eff */
[C---:B------:R-:W-:Y:S01]  /*08e0*/  IMAD R22, R5.reuse, 0x4, R26 ;  /* 0x0000000405167824 */ /* 0x040fe200078e021a */
[-C--:B------:R-:W-:Y:S02]  /*08f0*/  LEA.HI.X.SX32 R21, R24, R2.reuse, 0x1, P1 ;  /* 0x0000000218157211 */ /* 0x080fe400008f0eff */
[C---:B-1----:R-:W-:Y:S01]  /*0900*/  LEA R16, P0, R26.reuse, R3, 0x1 ;  /* 0x000000031a107211 */ /* 0x042fe200078008ff */
[----:B------:R-:W-:Y:S01]  /*0910*/  IMAD R24, R5, 0x4, R22 ;  /* 0x0000000405187824 */ /* 0x000fe200078e0216 */
[----:B------:R1:W4:Y:S02]  /*0920*/  LDG.E.U16 R61, desc[UR10][R12.64] ;  /* 0x0000000a0c3d7981 */ /* 0x000324000c1e1500 */
[----:B------:R-:W-:-:S02]  /*0930*/  LEA.HI.X.SX32 R17, R26, R2, 0x1, P0 ;  /* 0x000000021a117211 */ /* 0x000fc400000f0eff */
[CC--:B------:R-:W-:Y:S01]  /*0940*/  LEA R10, P0, R22.reuse, R3.reuse, 0x1 ;  /* 0x00000003160a7211 */ /* 0x0c0fe200078008ff */
[----:B------:R-:W4:Y:S01]  /*0950*/  LDG.E.U16 R62, desc[UR10][R20.64] ;  /* 0x0000000a143e7981 */ /* 0x000f22000c1e1500 */
[C---:B------:R-:W-:Y:S02]  /*0960*/  LEA R26, R5.reuse, R24, 0x2 ;  /* 0x00000018051a7211 */ /* 0x040fe400078e10ff */
[-C--:B------:R-:W-:Y:S01]  /*0970*/  LEA.HI.X.SX32 R11, R22, R2.reuse, 0x1, P0 ;  /* 0x00000002160b7211 */ /* 0x080fe200000f0eff */
[----:B------:R1:W4:Y:S02]  /*0980*/  LDG.E.U16 R63, desc[UR10][R16.64] ;  /* 0x0000000a103f7981 */ /* 0x000324000c1e1500 */
[C---:B------:R-:W-:Y:S01]  /*0990*/  IMAD R22, R5.reuse, 0x4, R26 ;  /* 0x0000000405167824 */ /* 0x040fe200078e021a */
[C---:B0-----:R-:W-:Y:S01]  /*09a0*/  LEA R14, P0, R24.reuse, R3, 0x1 ;  /* 0x00000003180e7211 */ /* 0x041fe200078008ff */
[----:B------:R0:W4:Y:S02]  /*09b0*/  LDG.E.U16 R64, desc[UR10][R10.64] ;  /* 0x0000000a0a407981 */ /* 0x000124000c1e1500 */
[----:B------:R-:W-:Y:S01]  /*09c0*/  IMAD R28, R5, 0x4, R22 ;  /* 0x00000004051c7824 */ /* 0x000fe200078e0216 */
[----:B------:R-:W-:-:S02]  /*09d0*/  LEA.HI.X.SX32 R15, R24, R2, 0x1, P0 ;  /* 0x00000002180f7211 */ /* 0x000fc400000f0eff */
[-C--:B------:R-:W-:Y:S01]  /*09e0*/  LEA R18, P1, R26, R3.reuse, 0x1 ;  /* 0x000000031a127211 */ /* 0x080fe200078208ff */
[C---:B------:R-:W-:Y:S01]  /*09f0*/  IMAD R24, R5.reuse, 0x4, R28 ;  /* 0x0000000405187824 */ /* 0x040fe200078e021c */
[-C--:B-1----:R-:W-:Y:S01]  /*0a00*/  LEA R12, P0, R22, R3.reuse, 0x1 ;  /* 0x00000003160c7211 */ /* 0x082fe200078008ff */
[----:B------:R1:W4:Y:S01]  /*0a10*/  LDG.E.U16 R65, desc[UR10][R14.64] ;  /* 0x0000000a0e417981 */ /* 0x000322000c1e1500 */
[----:B------:R-:W-:Y:S02]  /*0a20*/  LEA.HI.X.SX32 R19, R26, R2, 0x1, P1 ;  /* 0x000000021a137211 */ /* 0x000fe400008f0eff */
[C---:B------:R-:W-:Y:S02]  /*0a30*/  LEA R26, R5.reuse, R24, 0x2 ;  /* 0x00000018051a7211 */ /* 0x040fe400078e10ff */
[-C--:B------:R-:W-:Y:S01]  /*0a40*/  LEA.HI.X.SX32 R13, R22, R2.reuse, 0x1, P0 ;  /* 0x00000002160d7211 */ /* 0x080fe200000f0eff */
[----:B------:R-:W4:Y:S02]  /*0a50*/  LDG.E.U16 R66, desc[UR10][R18.64] ;  /* 0x0000000a12427981 */ /* 0x000f24000c1e1500 */
[C---:B------:R-:W-:Y:S01]  /*0a60*/  IMAD R22, R5.reuse, 0x4, R26 ;  /* 0x0000000405167824 */ /* 0x040fe200078e021a */
[C---:B------:R-:W-:Y:S01]  /*0a70*/  LEA R16, P0, R28.reuse, R3, 0x1 ;  /* 0x000000031c107211 */ /* 0x040fe200078008ff */
[----:B------:R1:W4:Y:S02]  /*0a80*/  LDG.E.U16 R67, desc[UR10][R12.64] ;  /* 0x0000000a0c437981 */ /* 0x000324000c1e1500 */
[----:B------:R-:W-:Y:S01]  /*0a90*/  IMAD R30, R5, 0x4, R22 ;  /* 0x00000004051e7824 */ /* 0x000fe200078e0216 */
[----:B------:R-:W-:-:S03]  /*0aa0*/  LEA.HI.X.SX32 R17, R28, R2, 0x1, P0 ;  /* 0x000000021c117211 */ /* 0x000fc600000f0eff */
[C---:B------:R-:W-:Y:S01]  /*0ab0*/  IMAD R28, R5.reuse, 0x4, R30 ;  /* 0x00000004051c7824 */ /* 0x040fe200078e021e */
[-C--:B0-----:R-:W-:Y:S01]  /*0ac0*/  LEA R10, P0, R24, R3.reuse, 0x1 ;  /* 0x00000003180a7211 */ /* 0x081fe200078008ff */
[----:B------:R0:W4:Y:S03]  /*0ad0*/  LDG.E.U16 R68, desc[UR10][R16.64] ;  /* 0x0000000a10447981 */ /* 0x000126000c1e1500 */
[C---:B------:R-:W-:Y:S02]  /*0ae0*/  LEA R32, R5.reuse, R28, 0x2 ;  /* 0x0000001c05207211 */ /* 0x040fe400078e10ff */
[----:B------:R-:W-:Y:S02]  /*0af0*/  LEA R20, P1, R26, R3, 0x1 ;  /* 0x000000031a147211 */ /* 0x000fe400078208ff */
[-C--:B------:R-:W-:Y:S01]  /*0b00*/  LEA.HI.X.SX32 R11, R24, R2.reuse, 0x1, P0 ;  /* 0x00000002180b7211 */ /* 0x080fe200000f0eff */
[----:B------:R-:W-:Y:S01]  /*0b10*/  IMAD R24, R5, 0x4, R32 ;  /* 0x0000000405187824 */ /* 0x000fe200078e0220 */
[----:B------:R-:W-:-:S02]  /*0b20*/  LEA.HI.X.SX32 R21, R26, R2, 0x1, P1 ;  /* 0x000000021a157211 */ /* 0x000fc400008f0eff */
[CC--:B-1----:R-:W-:Y:S01]  /*0b30*/  LEA R14, P0, R22.reuse, R3.reuse, 0x1 ;  /* 0x00000003160e7211 */ /* 0x0c2fe200078008ff */
[C---:B------:R-:W-:Y:S01]  /*0b40*/  IMAD R26, R5.reuse, 0x4, R24 ;  /* 0x00000004051a7824 */ /* 0x040fe200078e0218 */
[----:B------:R1:W4:Y:S02]  /*0b50*/  LDG.E.U16 R69, desc[UR10][R10.64] ;  /* 0x0000000a0a457981 */ /* 0x000324000c1e1500 */
[----:B------:R-:W-:Y:S02]  /*0b60*/  LEA.HI.X.SX32 R15, R22, R2, 0x1, P0 ;  /* 0x00000002160f7211 */ /* 0x000fe400000f0eff */
        /* <DEDUP_REMOVED lines=10> */
[CC--:B-1----:R-:W-:Y:S02]  /*0c10*/  LEA R10, P1, R32.reuse, R3.reuse, 0x1 ;  /* 0x00000003200a7211 */ /* 0x0c2fe400078208ff */
[C---:B------:R-:W-:Y:S01]  /*0c20*/  LEA R28, R5.reuse, R34, 0x2 ;  /* 0x00000022051c7211 */ /* 0x040fe200078e10ff */
[----:B------:R-:W4:Y:S01]  /*0c30*/  LDG.E.U16 R73, desc[UR10][R16.64] ;  /* 0x0000000a10497981 */ /* 0x000f22000c1e1500 */
[-C--:B------:R-:W-:Y:S02]  /*0c40*/  LEA.HI.X.SX32 R11, R32, R2.reuse, 0x1, P1 ;  /* 0x00000002200b7211 */ /* 0x080fe400008f0eff */
[CC--:B------:R-:W-:Y:S01]  /*0c50*/  LEA R18, P0, R24.reuse, R3.reuse, 0x1 ;  /* 0x0000000318127211 */ /* 0x0c0fe200078008ff */
[C---:B------:R-:W-:Y:S02]  /*0c60*/  IMAD R32, R5.reuse, 0x4, R28 ;  /* 0x0000000405207824 */ /* 0x040fe400078e021c */
[----:B------:R1:W4:Y:S01]  /*0c70*/  LDG.E.U16 R74, desc[UR10][R10.64] ;  /* 0x0000000a0a4a7981 */ /* 0x000322000c1e1500 */
[----:B------:R-:W-:Y:S01]  /*0c80*/  LEA.HI.X.SX32 R19, R24, R2, 0x1, P0 ;  /* 0x0000000218137211 */ /* 0x000fe200000f0eff */
[----:B------:R-:W-:Y:S01]  /*0c90*/  IMAD R24, R5, 0x4, R32 ;  /* 0x0000000405187824 */ /* 0x000fe200078e0220 */
[----:B------:R-:W-:-:S02]  /*0ca0*/  LEA R14, P0, R26, R3, 0x1 ;  /* 0x000000031a0e7211 */ /* 0x000fc400078008ff */
[-C--:B------:R-:W-:Y:S01]  /*0cb0*/  LEA R20, P1, R30, R3.reuse, 0x1 ;  /* 0x000000031e147211 */ /* 0x080fe200078208ff */
[----:B------:R1:W4:Y:S01]  /*0cc0*/  LDG.E.U16 R75, desc[UR10][R18.64] ;  /* 0x0000000a124b7981 */ /* 0x000322000c1e1500 */
[----:B------:R-:W-:Y:S02]  /*0cd0*/  LEA.HI.X.SX32 R15, R26, R2, 0x1, P0 ;  /* 0x000000021a0f7211 */ /* 0x000fe400000f0eff */
[C---:B------:R-:W-:Y:S02]  /*0ce0*/  LEA R26, R5.reuse, R24, 0x2 ;  /* 0x00000018051a7211 */ /* 0x040fe400078e10ff */
[----:B0-----:R-:W-:Y:S01]  /*0cf0*/  LEA R12, P0, R22, R3, 0x1 ;  /* 0x00000003160c7211 */ /* 0x001fe200078008ff */
[----:B------:R-:W4:Y:S02]  /*0d00*/  LDG.E.U16 R76, desc[UR10][R14.64] ;  /* 0x0000000a0e4c7981 */ /* 0x000f24000c1e1500 */
[----:B------:R-:W-:-:S04]  /*0d10*/  IMAD R36, R5, 0x4, R26 ;  /* 0x0000000405247824 */ /* 0x000fc800078e021a */
[C---:B------:R-:W-:Y:S01]  /*0d20*/  IMAD R38, R5.reuse, 0x4, R36 ;  /* 0x0000000405267824 */ /* 0x040fe200078e0224 */
[----:B------:R-:W-:Y:S02]  /*0d30*/  LEA.HI.X.SX32 R13, R22, R2, 0x1, P0 ;  /* 0x00000002160d7211 */ /* 0x000fe400000f0eff */
[C---:B-1----:R-:W-:Y:S02]  /*0d40*/  LEA R10, P0, R28.reuse, R3, 0x1 ;  /* 0x000000031c0a7211 */ /* 0x042fe400078008ff */
[----:B------:R-:W-:Y:S01]  /*0d50*/  LEA R22, R5, R38, 0x2 ;  /* 0x0000002605167211 */ /* 0x000fe200078e10ff */
[----:B------:R0:W4:Y:S01]  /*0d60*/  LDG.E.U16 R77, desc[UR10][R12.64] ;  /* 0x0000000a0c4d7981 */ /* 0x000122000c1e1500 */
[----:B------:R-:W-:-:S03]  /*0d70*/  LEA.HI.X.SX32 R11, R28, R2, 0x1, P0 ;  /* 0x000000021c0b7211 */ /* 0x000fc600000f0eff */
[C---:B------:R-:W-:Y:S01]  /*0d80*/  IMAD R28, R5.reuse, 0x4, R22 ;  /* 0x00000004051c7824 */ /* 0x040fe200078e0216 */
[----:B------:R-:W-:Y:S01]  /*0d90*/  LEA.HI.X.SX32 R21, R30, R2, 0x1, P1 ;  /* 0x000000021e157211 */ /* 0x000fe200008f0eff */
[----:B------:R-:W4:Y:S02]  /*0da0*/  LDG.E.U16 R79, desc[UR10][R10.64] ;  /* 0x0000000a0a4f7981 */ /* 0x000f24000c1e1500 */
[C---:B------:R-:W-:Y:S01]  /*0db0*/  IMAD R30, R5.reuse, 0x4, R28 ;  /* 0x00000004051e7824 */ /* 0x040fe200078e021c */
[-C--:B------:R-:W-:Y:S01]  /*0dc0*/  LEA R16, P0, R24, R3.reuse, 0x1 ;  /* 0x0000000318107211 */ /* 0x080fe200078008ff */
[----:B------:R1:W4:Y:S03]  /*0dd0*/  LDG.E.U16 R78, desc[UR10][R20.64] ;  /* 0x0000000a144e7981 */ /* 0x000326000c1e1500 */
[----:B------:R-:W-:Y:S02]  /*0de0*/  LEA R40, R5, R30, 0x2 ;  /* 0x0000001e05287211 */ /* 0x000fe400078e10ff */
[----:B------:R-:W-:-:S02]  /*0df0*/  LEA R18, P1, R36, R3, 0x1 ;  /* 0x0000000324127211 */ /* 0x000fc400078208ff */
[-C--:B------:R-:W-:Y:S01]  /*0e00*/  LEA.HI.X.SX32 R17, R24, R2.reuse, 0x1, P0 ;  /* 0x0000000218117211 */ /* 0x080fe200000f0eff */
[C---:B------:R-:W-:Y:S01]  /*0e10*/  IMAD R24, R5.reuse, 0x4, R40 ;  /* 0x0000000405187824 */ /* 0x040fe200078e0228 */
[-C--:B------:R-:W-:Y:S02]  /*0e20*/  LEA.HI.X.SX32 R19, R36, R2.reuse, 0x1, P1 ;  /* 0x0000000224137211 */ /* 0x080fe400008f0eff */
[-C--:B0-----:R-:W-:Y:S01]  /*0e30*/  LEA R12, P0, R22, R3.reuse, 0x1 ;  /* 0x00000003160c7211 */ /* 0x081fe200078008ff */
[C---:B------:R-:W-:Y:S01]  /*0e40*/  IMAD R36, R5.reuse, 0x4, R24 ;  /* 0x0000000405247824 */ /* 0x040fe200078e0218 */
[-C--:B-1----:R-:W-:Y:S01]  /*0e50*/  LEA R20, P1, R24, R3.reuse, 0x1 ;  /* 0x0000000318147211 */ /* 0x082fe200078208ff */
[----:B------:R-:W4:Y:S01]  /*0e60*/  LDG.E.U16 R80, desc[UR10][R16.64] ;  /* 0x0000000a10507981 */ /* 0x000f22000c1e1500 */
[----:B------:R-:W-:Y:S02]  /*0e70*/  LEA.HI.X.SX32 R13, R22, R2, 0x1, P0 ;  /* 0x00000002160d7211 */ /* 0x000fe400000f0eff */
[----:B------:R-:W-:Y:S01]  /*0e80*/  LEA R14, P0, R30, R3, 0x1 ;  /* 0x000000031e0e7211 */ /* 0x000fe200078008ff */
[----:B------:R-:W4:Y:S01]  /*0e90*/  LDG.E.U16 R81, desc[UR10][R18.64] ;  /* 0x0000000a12517981 */ /* 0x000f22000c1e1500 */
[----:B------:R-:W-:-:S02]  /*0ea0*/  LEA R42, R5, R36, 0x2 ;  /* 0x00000024052a7211 */ /* 0x000fc400078e10ff */
[-C--:B------:R-:W-:Y:S01]  /*0eb0*/  LEA.HI.X.SX32 R15, R30, R2.reuse, 0x1, P0 ;  /* 0x000000021e0f7211 */ /* 0x080fe200000f0eff */
[----:B------:R0:W4:Y:S02]  /*0ec0*/  LDG.E.U16 R82, desc[UR10][R12.64] ;  /* 0x0000000a0c527981 */ /* 0x000124000c1e1500 */
[C---:B------:R-:W-:Y:S01]  /*0ed0*/  IMAD R30, R5.reuse, 0x4, R42 ;  /* 0x00000004051e7824 */ /* 0x040fe200078e022a */
[----:B------:R-:W-:Y:S01]  /*0ee0*/  LEA R22, P0, R42, R3, 0x1 ;  /* 0x000000032a167211 */ /* 0x000fe200078008ff */
[----:B------:R1:W4:Y:S02]  /*0ef0*/  LDG.E.U16 R83, desc[UR10][R14.64] ;  /* 0x0000000a0e537981 */ /* 0x000324000c1e1500 */
[----:B------:R-:W-:Y:S01]  /*0f00*/  IMAD R44, R5, 0x4, R30 ;  /* 0x00000004052c7824 */ /* 0x000fe200078e021e */
[-C--:B------:R-:W-:Y:S02]  /*0f10*/  LEA.HI.X.SX32 R21, R24, R2.reuse, 0x1, P1 ;  /* 0x0000000218157211 */ /* 0x080fe400008f0eff */
[----:B------:R-:W-:-:S02]  /*0f20*/  LEA.HI.X.SX32 R23, R42, R2, 0x1, P0 ;  /* 0x000000022a177211 */ /* 0x000fc400000f0eff */
[-C--:B------:R-:W-:Y:S01]  /*0f30*/  LEA R24, P1, R44, R3.reuse, 0x1 ;  /* 0x000000032c187211 */ /* 0x080fe200078208ff */
[----:B------:R2:W4:Y:S01]  /*0f40*/  LDG.E.U16 R42, desc[UR10][R20.64] ;  /* 0x0000000a142a7981 */ /* 0x000522000c1e1500 */
[-C--:B------:R-:W-:Y:S02]  /*0f50*/  LEA R10, P0, R34, R3.reuse, 0x1 ;  /* 0x00000003220a7211 */ /* 0x080fe400078008ff */
[-C--:B------:R-:W-:Y:S01]  /*0f60*/  LEA.HI.X.SX32 R25, R44, R2.reuse, 0x1, P1 ;  /* 0x000000022c197211 */ /* 0x080fe200008f0eff */
[----:B------:R3:W4:Y:S01]  /*0f70*/  LDG.E.U16 R84, desc[UR10][R22.64] ;  /* 0x0000000a16547981 */ /* 0x000722000c1e1500 */
[-C--:B------:R-:W-:Y:S02]  /*0f80*/  LEA.HI.X.SX32 R11, R34, R2.reuse, 0x1, P0 ;  /* 0x00000002220b7211 */ /* 0x080fe400000f0eff */
[-C--:B0-----:R-:W-:Y:S02]  /*0f90*/  LEA R12, P1, R32, R3.reuse, 0x1 ;  /* 0x00000003200c7211 */ /* 0x081fe400078208ff */
[----:B-1----:R-:W-:Y:S01]  /*0fa0*/  LEA R14, P0, R26, R3, 0x1 ;  /* 0x000000031a0e7211 */ /* 0x002fe200078008ff */
[----:B------:R-:W4:Y:S01]  /*0fb0*/  LDG.E.U16 R25, desc[UR10][R24.64] ;  /* 0x0000000a18197981 */ /* 0x000f22000c1e1500 */
[----:B------:R-:W-:-:S02]  /*0fc0*/  LEA.HI.X.SX32 R13, R32, R2, 0x1, P1 ;  /* 0x00000002200d7211 */ /* 0x000fc400008f0eff */
[-C--:B------:R-:W-:Y:S01]  /*0fd0*/  LEA.HI.X.SX32 R15, R26, R2.reuse, 0x1, P0 ;  /* 0x000000021a0f7211 */ /* 0x080fe200000f0eff */
[----:B------:R0:W4:Y:S01]  /*0fe0*/  LDG.E.U16 R32, desc[UR10][R10.64] ;  /* 0x0000000a0a207981 */ /* 0x000122000c1e1500 */
[-C--:B------:R-:W-:Y:S02]  /*0ff0*/  LEA R16, P1, R38, R3.reuse, 0x1 ;  /* 0x0000000326107211 */ /* 0x080fe400078208ff */
[-C--:B------:R-:W-:Y:S01]  /*1000*/  LEA R18, P0, R28, R3.reuse, 0x1 ;  /* 0x000000031c127211 */ /* 0x080fe200078008ff */
[----:B------:R1:W4:Y:S01]  /*1010*/  LDG.E.U16 R26, desc[UR10][R12.64] ;  /* 0x0000000a0c1a7981 */ /* 0x000322000c1e1500 */
[-C--:B------:R-:W-:Y:S02]  /*1020*/  LEA.HI.X.SX32 R17, R38, R2.reuse, 0x1, P1 ;  /* 0x0000000226117211 */ /* 0x080fe400008f0eff */
[----:B------:R-:W-:Y:S01]  /*1030*/  LEA.HI.X.SX32 R19, R28, R2, 0x1, P0 ;  /* 0x000000021c137211 */ /* 0x000fe200000f0eff */
[----:B------:R-:W4:Y:S01]  /*1040*/  LDG.E.U16 R14, desc[UR10][R14.64] ;  /* 0x0000000a0e0e7981 */ /* 0x000f22000c1e1500 */
[----:B--2---:R-:W-:-:S02]  /*1050*/  LEA R20, P0, R40, R3, 0x1 ;  /* 0x0000000328147211 */ /* 0x004fc400078008ff */
[-C--:B---3--:R-:W-:Y:S01]  /*1060*/  LEA R22, P1, R36, R3.reuse, 0x1 ;  /* 0x0000000324167211 */ /* 0x088fe200078208ff */
[----:B------:R2:W3:Y:S01]  /*1070*/  LDG.E.U16 R24, desc[UR10][R16.64] ;  /* 0x0000000a10187981 */ /* 0x0004e2000c1e1500 */
[----:B------:R-:W-:Y:S02]  /*1080*/  LEA R5, R5, R44, 0x2 ;  /* 0x0000002c05057211 */ /* 0x000fe400078e10ff */
[-C--:B------:R-:W-:Y:S01]  /*1090*/  LEA.HI.X.SX32 R21, R40, R2.reuse, 0x1, P0 ;  /* 0x0000000228157211 */ /* 0x080fe200000f0eff */
[----:B------:R-:W3:Y:S01]  /*10a0*/  LDG.E.U16 R18, desc[UR10][R18.64] ;  /* 0x0000000a12127981 */ /* 0x000ee2000c1e1500 */
[----:B------:R-:W-:Y:S02]  /*10b0*/  LEA.HI.X.SX32 R23, R36, R2, 0x1, P1 ;  /* 0x0000000224177211 */ /* 0x000fe400008f0eff */
[-C--:B0-----:R-:W-:Y:S01]  /*10c0*/  LEA R10, P0, R30, R3.reuse, 0x1 ;  /* 0x000000031e0a7211 */ /* 0x081fe200078008ff */
[----:B------:R-:W3:Y:S01]  /*10d0*/  LDG.E.U16 R20, desc[UR10][R20.64] ;  /* 0x0000000a14147981 */ /* 0x000ee2000c1e1500 */
[----:B-1----:R-:W-:-:S02]  /*10e0*/  LEA R12, P1, R5, R3, 0x1 ;  /* 0x00000003050c7211 */ /* 0x002fc400078208ff */
[-C--:B------:R-:W-:Y:S01]  /*10f0*/  LEA.HI.X.SX32 R11, R30, R2.reuse, 0x1, P0 ;  /* 0x000000021e0b7211 */ /* 0x080fe200000f0eff */
[----:B------:R-:W3:Y:S01]  /*1100*/  LDG.E.U16 R22, desc[UR10][R22.64] ;  /* 0x0000000a16167981 */ /* 0x000ee2000c1e1500 */
[----:B------:R-:W-:-:S03]  /*1110*/  LEA.HI.X.SX32 R13, R5, R2, 0x1, P1 ;  /* 0x00000002050d7211 */ /* 0x000fc600008f0eff */
[----:B------:R-:W3:Y:S04]  /*1120*/  LDG.E.U16 R10, desc[UR10][R10.64] ;  /* 0x0000000a0a0a7981 */ /* 0x000ee8000c1e1500 */
[----:B------:R-:W3:Y:S01]  /*1130*/  LDG.E.U16 R12, desc[UR10][R12.64] ;  /* 0x0000000a0c0c7981 */ /* 0x000ee2000c1e1500 */
[----:B------:R-:W-:Y:S02]  /*1140*/  LOP3.LUT R2, R6, 0x3f, RZ, 0xc0, !PT ;  /* 0x0000003f06027812 */ /* 0x000fe400078ec0ff */
[----:B------:R-:W-:-:S03]  /*1150*/  SHF.R.S32.HI R3, RZ, 0x6, R6 ;  /* 0x00000006ff037819 */ /* 0x000fc60000011406 */
[----:B------:R-:W-:Y:S01]  /*1160*/  IMAD.SHL.U32 R2, R2, 0x2, RZ ;  /* 0x0000000202027824 */ /* 0x000fe200078e00ff */
[----:B------:R-:W-:Y:S01]  /*1170*/  SGXT R3, R3, 0x1 ;  /* 0x000000010303781a */ /* 0x000fe20000000200 */
[----:B------:R-:W0:Y:S03]  /*1180*/  S2UR UR6, SR_CgaCtaId ;  /* 0x00000000000679c3 */ /* 0x000e260000008800 */
[----:B------:R-:W-:-:S05]  /*1190*/  LOP3.LUT R3, R2, 0x90, R3, 0x78, !PT ;  /* 0x0000009002037812 */ /* 0x000fca00078e7803 */
[----:B------:R-:W1:Y:S01]  /*11a0*/  LDC R2, c[0x0][0x280] ;  /* 0x0000a000ff027b82 */ /* 0x000e620000000800 */
[----:B------:R-:W-:Y:S01]  /*11b0*/  UMOV UR4, 0x400 ;  /* 0x0000040000047882 */ /* 0x000fe20000000000 */
[----:B------:R-:W-:Y:S01]  /*11c0*/  LOP3.LUT R28, R3, 0x20, RZ, 0x3c, !PT ;  /* 0x00000020031c7812 */ /* 0x000fe200078e3cff */
[----:B--2---:R-:W-:Y:S01]  /*11d0*/  IMAD.MOV.U32 R17, RZ, RZ, -0x800000 ;  /* 0xff800000ff117424 */ /* 0x004fe200078e00ff */
[----:B0-----:R-:W-:Y:S01]  /*11e0*/  ULEA UR6, UR6, UR4, 0x18 ;  /* 0x0000000406067291 */ /* 0x001fe2000f8ec03f */
[----:B-1----:R-:W-:-:S08]  /*11f0*/  ISETP.GE.AND P0, PT, R2, 0x1, PT ;  /* 0x000000010200780c */ /* 0x002fd00003f06270 */
[----:B------:R0:W-:Y:S04]  /*1200*/  STS.U16 [R3+UR6], R4 ;  /* 0x0000000403007988 */ /* 0x0001e80008000406 */
[----:B------:R1:W-:Y:S04]  /*1210*/  STS.U16 [R3+UR6+0x200], R7 ;  /* 0x0002000703007988 */ /* 0x0003e80008000406 */
[----:B-----5:R-:W-:Y:S04]  /*1220*/  STS.U16 [R3+UR6+0x400], R27 ;  /* 0x0004001b03007988 */ /* 0x020fe80008000406 */
[----:B------:R-:W-:Y:S04]  /*1230*/  STS.U16 [R3+UR6+0x600], R31 ;  /* 0x0006001f03007988 */ /* 0x000fe80008000406 */
[----:B------:R-:W-:Y:S04]  /*1240*/  STS.U16 [R3+UR6+0x800], R35 ;  /* 0x0008002303007988 */ /* 0x000fe80008000406 */
[----:B----4-:R-:W-:Y:S04]  /*1250*/  STS.U16 [R3+UR6+0xa00], R39 ;  /* 0x000a002703007988 */ /* 0x010fe80008000406 */
[----:B------:R-:W-:Y:S04]  /*1260*/  STS.U16 [R3+UR6+0xc00], R43 ;  /* 0x000c002b03007988 */ /* 0x000fe80008000406 */
[----:B------:R-:W-:Y:S04]  /*1270*/  STS.U16 [R3+UR6+0xe00], R46 ;  /* 0x000e002e03007988 */ /* 0x000fe80008000406 */
[----:B------:R-:W-:Y:S04]  /*1280*/  STS.U16 [R3+UR6+0x1000], R48 ;  /* 0x0010003003007988 */ /* 0x000fe80008000406 */
[----:B------:R-:W-:Y:S04]  /*1290*/  STS.U16 [R3+UR6+0x1200], R50 ;  /* 0x0012003203007988 */ /* 0x000fe80008000406 */
[----:B------:R-:W-:Y:S04]  /*12a0*/  STS.U16 [R3+UR6+0x1400], R52 ;  /* 0x0014003403007988 */ /* 0x000fe80008000406 */
[----:B------:R-:W-:Y:S04]  /*12b0*/  STS.U16 [R3+UR6+0x1600], R54 ;  /* 0x0016003603007988 */ /* 0x000fe80008000406 */
[----:B------:R-:W-:Y:S01]  /*12c0*/  STS.U16 [R3+UR6+0x1800], R56 ;  /* 0x0018003803007988 */ /* 0x000fe20008000406 */
[----:B------:R-:W-:Y:S01]  /*12d0*/  MOV R16, 0xff800000 ;  /* 0xff80000000107802 */ /* 0x000fe20000000f00 */
[----:B------:R-:W-:Y:S01]  /*12e0*/  IMAD.MOV.U32 R148, RZ, RZ, -0x800000 ;  /* 0xff800000ff947424 */ /* 0x000fe200078e00ff */
[----:B------:R-:W-:Y:S01]  /*12f0*/  MOV R149, 0xff800000 ;  /* 0xff80000000957802 */ /* 0x000fe20000000f00 */
[----:B------:R-:W-:Y:S04]  /*1300*/  STS.U16 [R3+UR6+0x1a00], R58 ;  /* 0x001a003a03007988 */ /* 0x000fe80008000406 */
[----:B------:R-:W-:Y:S01]  /*1310*/  STS.U16 [R3+UR6+0x1c00], R60 ;  /* 0x001c003c03007988 */ /* 0x000fe20008000406 */
[----:B0-----:R-:W-:Y:S01]  /*1320*/  IMAD.MOV.U32 R4, RZ, RZ, 0x3f800000 ;  /* 0x3f800000ff047424 */ /* 0x001fe200078e00ff */
[----:B------:R-:W-:Y:S01]  /*1330*/  MOV R2, 0x3f800000 ;  /* 0x3f80000000027802 */ /* 0x000fe20000000f00 */
[----:B------:R-:W-:Y:S01]  /*1340*/  IMAD.MOV.U32 R5, RZ, RZ, 0x3f800000 ;  /* 0x3f800000ff057424 */ /* 0x000fe200078e00ff */
[----:B------:R-:W-:-:S02]  /*1350*/  CS2R R120, SRZ ;  /* 0x0000000000787805 */ /* 0x000fc4000001ff00 */
[----:B------:R-:W-:Y:S02]  /*1360*/  CS2R R122, SRZ ;  /* 0x00000000007a7805 */ /* 0x000fe4000001ff00 */
[----:B------:R-:W-:Y:S02]  /*1370*/  CS2R R116, SRZ ;  /* 0x0000000000747805 */ /* 0x000fe4000001ff00 */
[----:B------:R-:W-:Y:S02]  /*1380*/  CS2R R118, SRZ ;  /* 0x0000000000767805 */ /* 0x000fe4000001ff00 */
[----:B------:R-:W-:Y:S01]  /*1390*/  CS2R R112, SRZ ;  /* 0x0000000000707805 */ /* 0x000fe2000001ff00 */
[----:B------:R-:W-:Y:S01]  /*13a0*/  STS.U16 [R3+UR6+0x1e00], R62 ;  /* 0x001e003e03007988 */ /* 0x000fe20008000406 */
[----:B------:R-:W-:Y:S02]  /*13b0*/  CS2R R114, SRZ ;  /* 0x0000000000727805 */ /* 0x000fe4000001ff00 */
[----:B------:R-:W-:-:S02]  /*13c0*/  CS2R R108, SRZ ;  /* 0x00000000006c7805 */ /* 0x000fc4000001ff00 */
[----:B------:R-:W-:Y:S02]  /*13d0*/  CS2R R110, SRZ ;  /* 0x00000000006e7805 */ /* 0x000fe4000001ff00 */
[----:B------:R-:W-:Y:S01]  /*13e0*/  CS2R R104, SRZ ;  /* 0x0000000000687805 */ /* 0x000fe2000001ff00 */
[----:B------:R-:W-:Y:S01]  /*13f0*/  STS.U16 [R3+UR6+0x2000], R64 ;  /* 0x0020004003007988 */ /* 0x000fe20008000406 */
[----:B------:R-:W-:Y:S02]  /*1400*/  CS2R R106, SRZ ;  /* 0x00000000006a7805 */ /* 0x000fe4000001ff00 */
[----:B------:R-:W-:Y:S02]  /*1410*/  CS2R R100, SRZ ;  /* 0x0000000000647805 */ /* 0x000fe4000001ff00 */
[----:B------:R-:W-:Y:S02]  /*1420*/  CS2R R102, SRZ ;  /* 0x0000000000667805 */ /* 0x000fe4000001ff00 */
[----:B------:R-:W-:-:S02]  /*1430*/  CS2R R96, SRZ ;  /* 0x0000000000607805 */ /* 0x000fc4000001ff00 */
[----:B------:R-:W-:Y:S02]  /*1440*/  CS2R R98, SRZ ;  /* 0x0000000000627805 */ /* 0x000fe4000001ff00 */
[----:B------:R-:W-:Y:S02]  /*1450*/  CS2R R92, SRZ ;  /* 0x00000000005c7805 */ /* 0x000fe4000001ff00 */
[----:B------:R-:W-:Y:S02]  /*1460*/  CS2R R94, SRZ ;  /* 0x00000000005e7805 */ /* 0x000fe4000001ff00 */
[----:B------:R-:W-:Y:S02]  /*1470*/  CS2R R88, SRZ ;  /* 0x0000000000587805 */ /* 0x000fe4000001ff00 */
[----:B------:R-:W-:Y:S02]  /*1480*/  CS2R R90, SRZ ;  /* 0x00000000005a7805 */ /* 0x000fe4000001ff00 */
[----:B------:R-:W-:Y:S01]  /*1490*/  CS2R R86, SRZ ;  /* 0x0000000000567805 */ /* 0x000fe2000001ff00 */
[----:B------:R-:W-:Y:S01]  /*14a0*/  STS.U16 [R3+UR6+0x2200], R66 ;  /* 0x0022004203007988 */ /* 0x000fe20008000406 */
[----:B-1----:R-:W-:-:S03]  /*14b0*/  LOP3.LUT R7, R6, 0x7f, RZ, 0xc0, !PT ;  /* 0x0000007f06077812 */ /* 0x002fc600078ec0ff */
[----:B------:R-:W-:Y:S04]  /*14c0*/  STS.U16 [R3+UR6+0x2400], R68 ;  /* 0x0024004403007988 */ /* 0x000fe80008000406 */
[----:B------:R-:W-:Y:S04]  /*14d0*/  STS.U16 [R3+UR6+0x2600], R70 ;  /* 0x0026004603007988 */ /* 0x000fe80008000406 */
[----:B------:R-:W-:Y:S04]  /*14e0*/  STS.U16 [R3+UR6+0x2800], R72 ;  /* 0x0028004803007988 */ /* 0x000fe80008000406 */
[----:B------:R-:W-:Y:S04]  /*14f0*/  STS.U16 [R3+UR6+0x2a00], R74 ;  /* 0x002a004a03007988 */ /* 0x000fe80008000406 */
[----:B------:R-:W-:Y:S04]  /*1500*/  STS.U16 [R3+UR6+0x2c00], R76 ;  /* 0x002c004c03007988 */ /* 0x000fe80008000406 */
[----:B------:R-:W-:Y:S04]  /*1510*/  STS.U16 [R3+UR6+0x3000], R79 ;  /* 0x0030004f03007988 */ /* 0x000fe80008000406 */
[----:B------:R0:W-:Y:S02]  /*1520*/  STS.U16 [R3+UR6+0x2e00], R78 ;  /* 0x002e004e03007988 */ /* 0x0001e40008000406 */
[----:B0-----:R-:W-:-:S02]  /*1530*/  CS2R R78, SRZ ;  /* 0x00000000004e7805 */ /* 0x001fc4000001ff00 */
[----:B------:R-:W-:Y:S04]  /*1540*/  STS.U16 [R3+UR6+0x3200], R80 ;  /* 0x0032005003007988 */ /* 0x000fe80008000406 */
[----:B------:R0:W-:Y:S04]  /*1550*/  STS.U16 [R3+UR6+0x3400], R81 ;  /* 0x0034005103007988 */ /* 0x0001e80008000406 */
[----:B------:R-:W-:Y:S04]  /*1560*/  STS.U16 [R3+UR6+0x3600], R82 ;  /* 0x0036005203007988 */ /* 0x000fe80008000406 */
[----:B------:R1:W-:Y:S01]  /*1570*/  STS.U16 [R3+UR6+0x3800], R83 ;  /* 0x0038005303007988 */ /* 0x0003e20008000406 */
[----:B0-----:R-:W-:-:S03]  /*1580*/  CS2R R80, SRZ ;  /* 0x0000000000507805 */ /* 0x001fc6000001ff00 */
[----:B------:R-:W-:Y:S04]  /*1590*/  STS.U16 [R3+UR6+0x3a00], R42 ;  /* 0x003a002a03007988 */ /* 0x000fe80008000406 */
[----:B------:R0:W-:Y:S01]  /*15a0*/  STS.U16 [R3+UR6+0x3c00], R84 ;  /* 0x003c005403007988 */ /* 0x0001e20008000406 */
[----:B-1----:R-:W-:-:S03]  /*15b0*/  CS2R R82, SRZ ;  /* 0x0000000000527805 */ /* 0x002fc6000001ff00 */
[----:B------:R1:W-:Y:S04]  /*15c0*/  STS.U16 [R3+UR6+0x3e00], R25 ;  /* 0x003e001903007988 */ /* 0x0003e80008000406 */
[----:B------:R-:W-:Y:S01]  /*15d0*/  STS.U16 [R28+UR6+0x100], R8 ;  /* 0x000100081c007988 */ /* 0x000fe20008000406 */
[----:B0-----:R-:W-:-:S03]  /*15e0*/  CS2R R84, SRZ ;  /* 0x0000000000547805 */ /* 0x001fc6000001ff00 */
[----:B------:R-:W-:Y:S04]  /*15f0*/  STS.U16 [R28+UR6+0x300], R9 ;  /* 0x000300091c007988 */ /* 0x000fe80008000406 */
[----:B------:R-:W-:Y:S01]  /*1600*/  STS.U16 [R28+UR6+0x500], R29 ;  /* 0x0005001d1c007988 */ /* 0x000fe20008000406 */
[----:B-1----:R-:W-:-:S03]  /*1610*/  IMAD.MOV.U32 R3, RZ, RZ, 0x3f800000 ;  /* 0x3f800000ff037424 */ /* 0x002fc600078e00ff */
[----:B------:R-:W-:Y:S04]  /*1620*/  STS.U16 [R28+UR6+0x700], R33 ;  /* 0x000700211c007988 */ /* 0x000fe80008000406 */
        /* <DEDUP_REMOVED lines=10> */
[----:B------:R0:W-:Y:S04]  /*16d0*/  STS.U16 [R28+UR6+0x1d00], R61 ;  /* 0x001d003d1c007988 */ /* 0x0001e80008000406 */
[----:B------:R1:W-:Y:S04]  /*16e0*/  STS.U16 [R28+UR6+0x1f00], R63 ;  /* 0x001f003f1c007988 */ /* 0x0003e80008000406 */
[----:B------:R2:W-:Y:S04]  /*16f0*/  STS.U16 [R28+UR6+0x2100], R65 ;  /* 0x002100411c007988 */ /* 0x0005e80008000406 */
[----:B------:R4:W-:Y:S01]  /*1700*/  STS.U16 [R28+UR6+0x2300], R67 ;  /* 0x002300431c007988 */ /* 0x0009e20008000406 */
[----:B0-----:R-:W-:-:S03]  /*1710*/  CS2R R60, SRZ ;  /* 0x00000000003c7805 */ /* 0x001fc6000001ff00 */
[----:B------:R0:W-:Y:S01]  /*1720*/  STS.U16 [R28+UR6+0x2500], R69 ;  /* 0x002500451c007988 */ /* 0x0001e20008000406 */
[----:B-1----:R-:W-:-:S03]  /*1730*/  CS2R R62, SRZ ;  /* 0x00000000003e7805 */ /* 0x002fc6000001ff00 */
[----:B------:R1:W-:Y:S01]  /*1740*/  STS.U16 [R28+UR6+0x2700], R71 ;  /* 0x002700471c007988 */ /* 0x0003e20008000406 */
[----:B--2---:R-:W-:-:S03]  /*1750*/  CS2R R64, SRZ ;  /* 0x0000000000407805 */ /* 0x004fc6000001ff00 */
[----:B------:R2:W-:Y:S01]  /*1760*/  STS.U16 [R28+UR6+0x2900], R73 ;  /* 0x002900491c007988 */ /* 0x0005e20008000406 */
[----:B----4-:R-:W-:-:S03]  /*1770*/  CS2R R66, SRZ ;  /* 0x0000000000427805 */ /* 0x010fc6000001ff00 */
        /* <DEDUP_REMOVED lines=10> */
[----:B---3--:R1:W-:Y:S04]  /*1820*/  STS.U16 [R28+UR6+0x3500], R24 ;  /* 0x003500181c007988 */ /* 0x0083e80008000406 */
[----:B------:R1:W-:Y:S04]  /*1830*/  STS.U16 [R28+UR6+0x3700], R18 ;  /* 0x003700121c007988 */ /* 0x0003e80008000406 */
[----:B------:R1:W-:Y:S04]  /*1840*/  STS.U16 [R28+UR6+0x3900], R20 ;  /* 0x003900141c007988 */ /* 0x0003e80008000406 */
[----:B------:R1:W-:Y:S04]  /*1850*/  STS.U16 [R28+UR6+0x3b00], R22 ;  /* 0x003b00161c007988 */ /* 0x0003e80008000406 */
[----:B------:R1:W-:Y:S04]  /*1860*/  STS.U16 [R28+UR6+0x3d00], R10 ;  /* 0x003d000a1c007988 */ /* 0x0003e80008000406 */
[----:B------:R1:W-:Y:S01]  /*1870*/  STS.U16 [R28+UR6+0x3f00], R12 ;  /* 0x003f000c1c007988 */ /* 0x0003e20008000406 */
[----:B------:R-:W-:Y:S05]  /*1880*/  @!P0 BRA `(.L_x_0) ;  /* 0x0000003000308947 */ /* 0x000fea0003800000 */
[----:B------:R-:W0:Y:S01]  /*1890*/  LDC R45, c[0x0][0x268] ;  /* 0x00009a00ff2d7b82 */ /* 0x000e220000000800 */
[----:B------:R-:W-:Y:S01]  /*18a0*/  SHF.R.U32.HI R2, RZ, 0x4, R6 ;  /* 0x00000004ff027819 */ /* 0x000fe20000011606 */
[----:B------:R-:W-:Y:S01]  /*18b0*/  ULDC.64 UR4, c[0x0][0x260] ;  /* 0x0000980000047ab9 */ /* 0x000fe20000000a00 */
[----:B------:R-:W-:Y:S01]  /*18c0*/  LOP3.LUT R3, R6, 0xf, RZ, 0xc0, !PT ;  /* 0x0000000f06037812 */ /* 0x000fe200078ec0ff */
[----:B------:R-:W-:Y:S01]  /*18d0*/  UIMAD UR4, UR7, UR4, URZ ;  /* 0x00000004070472a4 */ /* 0x000fe2000f8e023f */
[----:B------:R-:W-:Y:S02]  /*18e0*/  SGXT.U32 R2, R2, 0x3 ;  /* 0x000000030202781a */ /* 0x000fe40000000000 */
[----:B------:R-:W-:Y:S02]  /*18f0*/  CS2R R120, SRZ ;  /* 0x0000000000787805 */ /* 0x000fe4000001ff00 */
[C---:B------:R-:W-:Y:S01]  /*1900*/  LOP3.LUT P0, RZ, R6.reuse, 0x3, RZ, 0xc0, !PT ;  /* 0x0000000306ff7812 */ /* 0x040fe2000780c0ff */
[----:B------:R-:W2:Y:S01]  /*1910*/  LDC.64 R234, c[0x0][0x250] ;  /* 0x00009400ffea7b82 */ /* 0x000ea20000000a00 */
[----:B------:R-:W-:Y:S01]  /*1920*/  IMAD R4, R3, UR5, RZ ;  /* 0x0000000503047c24 */ /* 0x000fe2000f8e02ff */
[----:B------:R-:W-:Y:S01]  /*1930*/  LOP3.LUT P1, RZ, R6, 0x1, RZ, 0xc0, !PT ;  /* 0x0000000106ff7812 */ /* 0x000fe2000782c0ff */
[----:B------:R-:W-:Y:S01]  /*1940*/  USHF.L.U32 UR5, UR4, 0x1, URZ ;  /* 0x0000000104057899 */ /* 0x000fe2000800063f */
[C---:B------:R-:W-:Y:S01]  /*1950*/  ISETP.GE.U32.AND P2, PT, R7.reuse, 0x40, PT ;  /* 0x000000400700780c */ /* 0x040fe20003f46070 */
[C---:B------:R-:W-:Y:S01]  /*1960*/  IMAD.SHL.U32 R5, R4.reuse, 0x2, RZ ;  /* 0x0000000204057824 */ /* 0x040fe200078e00ff */
[C---:B------:R-:W-:Y:S01]  /*1970*/  ISETP.LT.U32.AND P0, PT, R7.reuse, 0x40, !P0 ;  /* 0x000000400700780c */ /* 0x040fe20004701070 */
[----:B------:R-:W-:Y:S01]  /*1980*/  IMAD.HI R4, R4, 0x2, RZ ;  /* 0x0000000204047827 */ /* 0x000fe200078e02ff */
[----:B-1----:R-:W1:Y:S01]  /*1990*/  LDC R12, c[0x0][0x258] ;  /* 0x00009600ff0c7b82 */ /* 0x002e620000000800 */
[----:B------:R-:W-:-:S02]  /*19a0*/  ISETP.LT.U32.AND P1, PT, R7, 0x40, !P1 ;  /* 0x000000400700780c */ /* 0x000fc40004f21070 */
[----:B------:R-:W-:Y:S02]  /*19b0*/  CS2R R122, SRZ ;  /* 0x00000000007a7805 */ /* 0x000fe4000001ff00 */
[----:B------:R-:W-:Y:S02]  /*19c0*/  CS2R R116, SRZ ;  /* 0x0000000000747805 */ /* 0x000fe4000001ff00 */
[----:B------:R-:W-:Y:S02]  /*19d0*/  CS2R R118, SRZ ;  /* 0x0000000000767805 */ /* 0x000fe4000001ff00 */
[----:B------:R-:W-:Y:S02]  /*19e0*/  CS2R R112, SRZ ;  /* 0x0000000000707805 */ /* 0x000fe4000001ff00 */
[----:B------:R-:W-:Y:S02]  /*19f0*/  CS2R R114, SRZ ;  /* 0x0000000000727805 */ /* 0x000fe4000001ff00 */
[----:B------:R-:W-:Y:S01]  /*1a00*/  CS2R R108, SRZ ;  /* 0x00000000006c7805 */ /* 0x000fe2000001ff00 */
[----:B------:R-:W3:Y:S01]  /*1a10*/  LDC.64 R10, c[0x0][0x218] ;  /* 0x00008600ff0a7b82 */ /* 0x000ee20000000a00 */
[----:B0-----:R-:W-:Y:S01]  /*1a20*/  IMAD R8, R2, R45, RZ ;  /* 0x0000002d02087224 */ /* 0x001fe200078e02ff */
[----:B------:R-:W-:-:S02]  /*1a30*/  CS2R R110, SRZ ;  /* 0x00000000006e7805 */ /* 0x000fc4000001ff00 */
[----:B------:R-:W-:Y:S02]  /*1a40*/  CS2R R104, SRZ ;  /* 0x0000000000687805 */ /* 0x000fe4000001ff00 */
[----:B------:R-:W-:Y:S01]  /*1a50*/  CS2R R106, SRZ ;  /* 0x00000000006a7805 */ /* 0x000fe2000001ff00 */
[----:B------:R-:W-:Y:S01]  /*1a60*/  IMAD R9, R45, 0x8, R8 ;  /* 0x000000082d097824 */ /* 0x000fe200078e0208 */
[----:B------:R-:W-:Y:S02]  /*1a70*/  CS2R R100, SRZ ;  /* 0x0000000000647805 */ /* 0x000fe4000001ff00 */
[----:B------:R-:W-:Y:S01]  /*1a80*/  CS2R R102, SRZ ;  /* 0x0000000000667805 */ /* 0x000fe2000001ff00 */
[----:B------:R-:W0:Y:S01]  /*1a90*/  LDC.64 R16, c[0x0][0x220] ;  /* 0x00008800ff107b82 */ /* 0x000e220000000a00 */
[----:B--2---:R-:W-:Y:S01]  /*1aa0*/  IMAD R2, R234, UR7, RZ ;  /* 0x00000007ea027c24 */ /* 0x004fe2000f8e02ff */
[C---:B------:R-:W-:Y:S01]  /*1ab0*/  SHF.L.U32 R231, R235.reuse, 0x1, RZ ;  /* 0x00000001ebe77819 */ /* 0x040fe200000006ff */
[C---:B------:R-:W-:Y:S01]  /*1ac0*/  IMAD R227, R235.reuse, 0x3, RZ ;  /* 0x00000003ebe37824 */ /* 0x040fe200078e02ff */
[----:B------:R-:W-:Y:S01]  /*1ad0*/  CS2R R96, SRZ ;  /* 0x0000000000607805 */ /* 0x000fe2000001ff00 */
[C---:B------:R-:W-:Y:S01]  /*1ae0*/  IMAD.SHL.U32 R223, R235.reuse, 0x4, RZ ;  /* 0x00000004ebdf7824 */ /* 0x040fe200078e00ff */
[----:B------:R-:W-:Y:S01]  /*1af0*/  CS2R R98, SRZ ;  /* 0x0000000000627805 */ /* 0x000fe2000001ff00 */
[----:B------:R-:W-:Y:S01]  /*1b00*/  IMAD R219, R235, 0x5, RZ ;  /* 0x00000005ebdb7824 */ /* 0x000fe200078e02ff */
[----:B------:R-:W-:Y:S01]  /*1b10*/  CS2R R92, SRZ ;  /* 0x00000000005c7805 */ /* 0x000fe2000001ff00 */
[----:B-1----:R-:W-:Y:S01]  /*1b20*/  IMAD R3, R7, R12, RZ ;  /* 0x0000000c07037224 */ /* 0x002fe200078e02ff */
[----:B------:R-:W-:Y:S01]  /*1b30*/  LEA R7, R45, R9, 0x3 ;  /* 0x000000092d077211 */ /* 0x000fe200078e18ff */
[C---:B------:R-:W-:Y:S01]  /*1b40*/  IMAD R215, R235.reuse, 0x6, RZ ;  /* 0x00000006ebd77824 */ /* 0x040fe200078e02ff */
[----:B------:R-:W-:Y:S01]  /*1b50*/  CS2R R94, SRZ ;  /* 0x00000000005e7805 */ /* 0x000fe2000001ff00 */
[C---:B------:R-:W-:Y:S01]  /*1b60*/  IMAD R211, R235.reuse, 0x7, RZ ;  /* 0x00000007ebd37824 */ /* 0x040fe200078e02ff */
[----:B------:R-:W-:Y:S01]  /*1b70*/  CS2R R88, SRZ ;  /* 0x0000000000587805 */ /* 0x000fe2000001ff00 */
[C---:B------:R-:W-:Y:S01]  /*1b80*/  IMAD.SHL.U32 R207, R235.reuse, 0x8, RZ ;  /* 0x00000008ebcf7824 */ /* 0x040fe200078e00ff */
[C---:B---3--:R-:W-:Y:S01]  /*1b90*/  LEA R238, P3, R2.reuse, R10, 0x1 ;  /* 0x0000000a02ee7211 */ /* 0x048fe200078608ff */
[C---:B------:R-:W-:Y:S01]  /*1ba0*/  IMAD R203, R235.reuse, 0x9, RZ ;  /* 0x00000009ebcb7824 */ /* 0x040fe200078e02ff */
[----:B------:R-:W-:Y:S01]  /*1bb0*/  CS2R R90, SRZ ;  /* 0x00000000005a7805 */ /* 0x000fe2000001ff00 */
[----:B------:R-:W-:Y:S01]  /*1bc0*/  IMAD R199, R235, 0xa, RZ ;  /* 0x0000000aebc77824 */ /* 0x000fe200078e02ff */
[----:B------:R-:W-:Y:S01]  /*1bd0*/  LEA.HI.X.SX32 R11, R2, R11, 0x1, P3 ;  /* 0x0000000b020b7211 */ /* 0x000fe200018f0eff */
[----:B------:R-:W-:Y:S01]  /*1be0*/  IMAD R2, R12, 0x80, R3 ;  /* 0x000000800c027824 */ /* 0x000fe200078e0203 */
[-C--:B------:R-:W-:Y:S01]  /*1bf0*/  LEA R240, P3, R3, R238.reuse, 0x1 ;  /* 0x000000ee03f07211 */ /* 0x080fe200078608ff */
[----:B------:R-:W-:Y:S01]  /*1c00*/  IMAD R195, R235, 0xb, RZ ;  /* 0x0000000bebc37824 */ /* 0x000fe200078e02ff */
[----:B0-----:R-:W-:Y:S01]  /*1c10*/  IADD3 R132, P5, P6, R5, UR5, R16 ;  /* 0x0000000505847c10 */ /* 0x001fe2000febe010 */
[----:B------:R-:W-:Y:S01]  /*1c20*/  IMAD R5, R45, 0x8, R7 ;  /* 0x000000082d057824 */ /* 0x000fe200078e0207 */
[C---:B------:R-:W-:Y:S01]  /*1c30*/  LEA R238, P4, R2.reuse, R238, 0x1 ;  /* 0x000000ee02ee7211 */ /* 0x040fe200078808ff */
[----:B------:R-:W-:Y:S01]  /*1c40*/  UIMAD.WIDE UR4, UR4, 0x2, URZ ;  /* 0x00000002040478a5 */ /* 0x000fe2000f8e023f */
[----:B------:R-:W-:Y:S01]  /*1c50*/  LEA.HI.X.SX32 R241, R3, R11, 0x1, P3 ;  /* 0x0000000b03f17211 */ /* 0x000fe200018f0eff */
[----:B------:R-:W-:Y:S01]  /*1c60*/  IMAD R191, R235, 0xc, RZ ;  /* 0x0000000cebbf7824 */ /* 0x000fe200078e02ff */
[----:B------:R-:W-:Y:S01]  /*1c70*/  LEA R10, R45, R5, 0x3 ;  /* 0x000000052d0a7211 */ /* 0x000fe200078e18ff */
[C---:B------:R-:W-:Y:S01]  /*1c80*/  IMAD R187, R235.reuse, 0xd, RZ ;  /* 0x0000000debbb7824 */ /* 0x040fe200078e02ff */
[----:B------:R-:W-:Y:S01]  /*1c90*/  LEA.HI.X.SX32 R239, R2, R11, 0x1, P4 ;  /* 0x0000000b02ef7211 */ /* 0x000fe200020f0eff */
[----:B------:R-:W-:Y:S01]  /*1ca0*/  IMAD R183, R235, 0xe, RZ ;  /* 0x0000000eebb77824 */ /* 0x000fe200078e02ff */
[----:B------:R-:W-:Y:S01]  /*1cb0*/  LEA.HI R3, R6, 0x78, RZ, 0x1c ;  /* 0x0000007806037811 */ /* 0x000fe200078fe0ff */
[----:B------:R-:W-:Y:S01]  /*1cc0*/  IMAD R11, R45, 0x8, R10 ;  /* 0x000000082d0b7824 */ /* 0x000fe200078e020a */
[----:B------:R-:W-:Y:S01]  /*1cd0*/  IADD3.X R17, R4, UR5, R17, P5, P6 ;  /* 0x0000000504117c10 */ /* 0x000fe2000afec411 */
[----:B------:R-:W-:Y:S01]  /*1ce0*/  IMAD R179, R235, 0xf, RZ ;  /* 0x0000000febb37824 */ /* 0x000fe200078e02ff */
[C---:B------:R-:W-:Y:S01]  /*1cf0*/  LEA.HI R4, R6.reuse, 0xb8, RZ, 0x1c ;  /* 0x000000b806047811 */ /* 0x040fe200078fe0ff */
[----:B------:R-:W-:Y:S01]  /*1d00*/  IMAD R12, R45, 0x8, R11 ;  /* 0x000000082d0c7824 */ /* 0x000fe200078e020b */
[C---:B------:R-:W-:Y:S01]  /*1d10*/  LEA.HI R2, R6.reuse, 0x38, RZ, 0x1c ;  /* 0x0000003806027811 */ /* 0x040fe200078fe0ff */
[-C--:B------:R-:W-:Y:S01]  /*1d20*/  IMAD R14, R3, R45.reuse, RZ ;  /* 0x0000002d030e7224 */ /* 0x080fe200078e02ff */
[----:B------:R-:W-:Y:S01]  /*1d30*/  LEA.HI R6, R6, 0xf8, RZ, 0x1c ;  /* 0x000000f806067811 */ /* 0x000fe200078fe0ff */
[-C--:B------:R-:W-:Y:S01]  /*1d40*/  IMAD R15, R4, R45.reuse, RZ ;  /* 0x0000002d040f7224 */ /* 0x080fe200078e02ff */
[----:B------:R-:W-:Y:S01]  /*1d50*/  LEA R13, R45, R12, 0x4 ;  /* 0x0000000c2d0d7211 */ /* 0x000fe200078e20ff */
[-C--:B------:R-:W-:Y:S01]  /*1d60*/  IMAD R2, R2, R45.reuse, RZ ;  /* 0x0000002d02027224 */ /* 0x080fe200078e02ff */
[-C--:B------:R-:W-:Y:S01]  /*1d70*/  LEA R176, P5, R8, R132.reuse, 0x1 ;  /* 0x0000008408b07211 */ /* 0x080fe200078a08ff */
[----:B------:R-:W-:Y:S01]  /*1d80*/  IMAD R16, R6, R45, RZ ;  /* 0x0000002d06107224 */ /* 0x000fe200078e02ff */
[-C--:B------:R-:W-:Y:S01]  /*1d90*/  LEA R170, P6, R5, R132.reuse, 0x1 ;  /* 0x0000008405aa7211 */ /* 0x080fe200078c08ff */
[----:B------:R-:W-:Y:S01]  /*1da0*/  IMAD R3, R45, 0x8, R13 ;  /* 0x000000082d037824 */ /* 0x000fe200078e020d */
[----:B------:R-:W-:Y:S01]  /*1db0*/  LEA.HI.X.SX32 R177, R8, R17, 0x1, P5 ;  /* 0x0000001108b17211 */ /* 0x000fe200028f0eff */
[----:B------:R-:W-:Y:S01]  /*1dc0*/  IMAD.WIDE R236, R235, 0x2, R240 ;  /* 0x00000002ebec7825 */ /* 0x000fe200078e02f0 */
[----:B------:R-:W-:-:S02]  /*1dd0*/  LEA R172, P5, R7, R132, 0x1 ;  /* 0x0000008407ac7211 */ /* 0x000fc400078a08ff */
[----:B------:R-:W-:Y:S02]  /*1de0*/  CS2R R84, SRZ ;  /* 0x0000000000547805 */ /* 0x000fe4000001ff00 */
[-C--:B------:R-:W-:Y:S01]  /*1df0*/  LEA.HI.X.SX32 R171, R5, R17.reuse, 0x1, P6 ;  /* 0x0000001105ab7211 */ /* 0x080fe200030f0eff */
[----:B------:R-:W-:Y:S01]  /*1e00*/  IMAD R4, R45, 0x8, R3 ;  /* 0x000000082d047824 */ /* 0x000fe200078e0203 */
[----:B------:R-:W-:Y:S01]  /*1e10*/  LEA.HI.X.SX32 R173, R7, R17, 0x1, P5 ;  /* 0x0000001107ad7211 */ /* 0x000fe200028f0eff */
[--C-:B------:R-:W-:Y:S01]  /*1e20*/  IMAD.WIDE R232, R231, 0x2, R240.reuse ;  /* 0x00000002e7e87825 */ /* 0x100fe200078e02f0 */
[----:B------:R-:W-:Y:S02]  /*1e30*/  LEA R162, P3, R2, R132, 0x1 ;  /* 0x0000008402a27211 */ /* 0x000fe400078608ff */
[----:B------:R-:W-:Y:S02]  /*1e40*/  CS2R R86, SRZ ;  /* 0x0000000000567805 */ /* 0x000fe4000001ff00 */
[----:B------:R-:W-:Y:S01]  /*1e50*/  LEA R6, R45, R4, 0x3 ;  /* 0x000000042d067211 */ /* 0x000fe200078e18ff */
[----:B------:R-:W-:Y:S01]  /*1e60*/  IMAD.WIDE R228, R227, 0x2, R240 ;  /* 0x00000002e3e47825 */ /* 0x000fe200078e02f0 */
[----:B------:R-:W-:-:S02]  /*1e70*/  LEA R174, P4, R9, R132, 0x1 ;  /* 0x0000008409ae7211 */ /* 0x000fc400078808ff */
[----:B------:R-:W-:Y:S02]  /*1e80*/  CS2R R60, SRZ ;  /* 0x00000000003c7805 */ /* 0x000fe4000001ff00 */
[-C--:B------:R-:W-:Y:S01]  /*1e90*/  LEA R168, P5, R10, R132.reuse, 0x1 ;  /* 0x000000840aa87211 */ /* 0x080fe200078a08ff */
[----:B------:R-:W-:Y:S01]  /*1ea0*/  IMAD R7, R45, 0x8, R6 ;  /* 0x000000082d077824 */ /* 0x000fe200078e0206 */
[-C--:B------:R-:W-:Y:S01]  /*1eb0*/  LEA.HI.X.SX32 R163, R2, R17.reuse, 0x1, P3 ;  /* 0x0000001102a37211 */ /* 0x080fe200018f0eff */
[----:B------:R-:W-:Y:S01]  /*1ec0*/  IMAD.WIDE R224, R223, 0x2, R240 ;  /* 0x00000002dfe07825 */ /* 0x000fe200078e02f0 */
[-C--:B------:R-:W-:Y:S02]  /*1ed0*/  LEA.HI.X.SX32 R175, R9, R17.reuse, 0x1, P4 ;  /* 0x0000001109af7211 */ /* 0x080fe400020f0eff */
[----:B------:R-:W-:Y:S02]  /*1ee0*/  CS2R R62, SRZ ;  /* 0x00000000003e7805 */ /* 0x000fe4000001ff00 */
[-C--:B------:R-:W-:Y:S01]  /*1ef0*/  LEA R166, P6, R11, R132.reuse, 0x1 ;  /* 0x000000840ba67211 */ /* 0x080fe200078c08ff */
[----:B------:R-:W-:Y:S01]  /*1f00*/  IMAD R5, R45, 0x8, R7 ;  /* 0x000000082d057824 */ /* 0x000fe200078e0207 */
[----:B------:R-:W-:Y:S01]  /*1f10*/  LEA.HI.X.SX32 R169, R10, R17, 0x1, P5 ;  /* 0x000000110aa97211 */ /* 0x000fe200028f0eff */
[----:B------:R-:W-:Y:S01]  /*1f20*/  IMAD.WIDE R220, R219, 0x2, R240 ;  /* 0x00000002dbdc7825 */ /* 0x000fe200078e02f0 */
[----:B------:R-:W-:-:S02]  /*1f30*/  LEA R164, P5, R12, R132, 0x1 ;  /* 0x000000840ca47211 */ /* 0x000fc400078a08ff */
[----:B------:R-:W-:Y:S02]  /*1f40*/  CS2R R80, SRZ ;  /* 0x0000000000507805 */ /* 0x000fe4000001ff00 */
[----:B------:R-:W-:Y:S01]  /*1f50*/  LEA R8, R45, R5, 0x3 ;  /* 0x000000052d087211 */ /* 0x000fe200078e18ff */
[----:B------:R-:W-:Y:S01]  /*1f60*/  IMAD.WIDE R216, R215, 0x2, R240 ;  /* 0x00000002d7d87825 */ /* 0x000fe200078e02f0 */
[-C--:B------:R-:W-:Y:S02]  /*1f70*/  LEA R134, P3, R3, R132.reuse, 0x1 ;  /* 0x0000008403867211 */ /* 0x080fe400078608ff */
[----:B------:R-:W-:Y:S02]  /*1f80*/  CS2R R82, SRZ ;  /* 0x0000000000527805 */ /* 0x000fe4000001ff00 */
[-C--:B------:R-:W-:Y:S01]  /*1f90*/  LEA.HI.X.SX32 R167, R11, R17.reuse, 0x1, P6 ;  /* 0x000000110ba77211 */ /* 0x080fe200030f0eff */
[----:B------:R-:W-:Y:S01]  /*1fa0*/  IMAD R2, R45, 0x10, R8 ;  /* 0x000000102d027824 */ /* 0x000fe200078e0208 */
[----:B------:R-:W-:Y:S01]  /*1fb0*/  LEA R160, P6, R13, R132, 0x1 ;  /* 0x000000840da07211 */ /* 0x000fe200078c08ff */
[----:B------:R-:W-:Y:S01]  /*1fc0*/  IMAD.WIDE R212, R211, 0x2, R240 ;  /* 0x00000002d3d47825 */ /* 0x000fe200078e02f0 */
[----:B------:R-:W-:-:S02]  /*1fd0*/  LEA.HI.X.SX32 R165, R12, R17, 0x1, P5 ;  /* 0x000000110ca57211 */ /* 0x000fc400028f0eff */
[----:B------:R-:W-:Y:S02]  /*1fe0*/  CS2R R64, SRZ ;  /* 0x0000000000407805 */ /* 0x000fe4000001ff00 */
[-C--:B------:R-:W-:Y:S01]  /*1ff0*/  LEA.HI.X.SX32 R135, R3, R17.reuse, 0x1, P3 ;  /* 0x0000001103877211 */ /* 0x080fe200018f0eff */
[----:B------:R-:W-:Y:S01]  /*2000*/  IMAD R9, R45, 0x8, R2 ;  /* 0x000000082d097824 */ /* 0x000fe200078e0202 */
[-C--:B------:R-:W-:Y:S01]  /*2010*/  LEA R20, P5, R4, R132.reuse, 0x1 ;  /* 0x0000008404147211 */ /* 0x080fe200078a08ff */
[--C-:B------:R-:W-:Y:S01]  /*2020*/  IMAD.WIDE R208, R207, 0x2, R240.reuse ;  /* 0x00000002cfd07825 */ /* 0x100fe200078e02f0 */
[----:B------:R-:W-:Y:S02]  /*2030*/  LEA.HI.X.SX32 R161, R13, R17, 0x1, P6 ;  /* 0x000000110da17211 */ /* 0x000fe400030f0eff */
[----:B------:R-:W-:Y:S02]  /*2040*/  CS2R R66, SRZ ;  /* 0x0000000000427805 */ /* 0x000fe4000001ff00 */
[----:B------:R-:W-:Y:S01]  /*2050*/  LEA R3, R45, R9, 0x3 ;  /* 0x000000092d037211 */ /* 0x000fe200078e18ff */
[----:B------:R-:W-:Y:S01]  /*2060*/  IMAD.WIDE R204, R203, 0x2, R240 ;  /* 0x00000002cbcc7825 */ /* 0x000fe200078e02f0 */
[----:B------:R-:W-:-:S02]  /*2070*/  LEA R22, P6, R6, R132, 0x1 ;  /* 0x0000008406167211 */ /* 0x000fc400078c08ff */
[----:B------:R-:W-:Y:S02]  /*2080*/  CS2R R68, SRZ ;  /* 0x0000000000447805 */ /* 0x000fe4000001ff00 */
[-C--:B------:R-:W-:Y:S01]  /*2090*/  LEA.HI.X.SX32 R21, R4, R17.reuse, 0x1, P5 ;  /* 0x0000001104157211 */ /* 0x080fe200028f0eff */
[----:B------:R-:W-:Y:S01]  /*20a0*/  IMAD R4, R45, 0x8, R3 ;  /* 0x000000082d047824 */ /* 0x000fe200078e0203 */
[-C--:B------:R-:W-:Y:S01]  /*20b0*/  LEA.HI.X.SX32 R23, R6, R17.reuse, 0x1, P6 ;  /* 0x0000001106177211 */ /* 0x080fe200030f0eff */
[----:B------:R-:W-:Y:S01]  /*20c0*/  IMAD.WIDE R200, R199, 0x2, R240 ;  /* 0x00000002c7c87825 */ /* 0x000fe200078e02f0 */
[-C--:B------:R-:W-:Y:S02]  /*20d0*/  LEA R26, P6, R5, R132.reuse, 0x1 ;  /* 0x00000084051a7211 */ /* 0x080fe400078c08ff */
        /* <DEDUP_REMOVED lines=8> */
[--C-:B------:R-:W-:Y:S01]  /*2160*/  IMAD.WIDE R192, R191, 0x2, R240.reuse ;  /* 0x00000002bfc07825 */ /* 0x100fe200078e02f0 */
[-C--:B------:R-:W-:Y:S02]  /*2170*/  LEA.HI.X.SX32 R25, R7, R17.reuse, 0x1, P5 ;  /* 0x0000001107197211 */ /* 0x080fe400028f0eff */
[----:B------:R-:W-:Y:S02]  /*2180*/  CS2R R74, SRZ ;  /* 0x00000000004a7805 */ /* 0x000fe4000001ff00 */
[----:B------:R-:W-:Y:S01]  /*2190*/  LEA R30, P5, R8, R132, 0x1 ;  /* 0x00000084081e7211 */ /* 0x000fe200078a08ff */
[----:B------:R-:W-:Y:S01]  /*21a0*/  IMAD.WIDE R188, R187, 0x2, R240 ;  /* 0x00000002bbbc7825 */ /* 0x000fe200078e02f0 */
[----:B------:R-:W-:-:S02]  /*21b0*/  LEA.HI.X.SX32 R33, R2, R17, 0x1, P6 ;  /* 0x0000001102217211 */ /* 0x000fc400030f0eff */
[----:B------:R-:W-:Y:S02]  /*21c0*/  CS2R R76, SRZ ;  /* 0x00000000004c7805 */ /* 0x000fe4000001ff00 */
[-C--:B------:R-:W-:Y:S01]  /*21d0*/  LEA.HI.X.SX32 R31, R8, R17.reuse, 0x1, P5 ;  /* 0x00000011081f7211 */ /* 0x080fe200028f0eff */
[----:B------:R-:W-:Y:S01]  /*21e0*/  IMAD R2, R45, 0x8, R5 ;  /* 0x000000082d027824 */ /* 0x000fe200078e0205 */
[-C--:B------:R-:W-:Y:S01]  /*21f0*/  LEA R36, P5, R3, R132.reuse, 0x1 ;  /* 0x0000008403247211 */ /* 0x080fe200078a08ff */
[----:B------:R-:W-:Y:S01]  /*2200*/  IMAD.WIDE R184, R183, 0x2, R240 ;  /* 0x00000002b7b87825 */ /* 0x000fe200078e02f0 */
[CC--:B------:R-:W-:Y:S02]  /*2210*/  LEA R38, P6, R4.reuse, R132.reuse, 0x1 ;  /* 0x0000008404267211 */ /* 0x0c0fe400078c08ff */
[----:B------:R-:W-:Y:S02]  /*2220*/  CS2R R78, SRZ ;  /* 0x00000000004e7805 */ /* 0x000fe4000001ff00 */
[-C--:B------:R-:W-:Y:S01]  /*2230*/  LEA.HI.X.SX32 R37, R3, R17.reuse, 0x1, P5 ;  /* 0x0000001103257211 */ /* 0x080fe200028f0eff */
[----:B------:R-:W-:Y:S01]  /*2240*/  IMAD R7, R45, 0x10, R2 ;  /* 0x000000102d077824 */ /* 0x000fe200078e0202 */
[----:B------:R-:W-:Y:S01]  /*2250*/  LEA.HI.X.SX32 R39, R4, R17, 0x1, P6 ;  /* 0x0000001104277211 */ /* 0x000fe200030f0eff */
[----:B------:R-:W-:Y:S01]  /*2260*/  IMAD.WIDE R180, R179, 0x2, R240 ;  /* 0x00000002b3b47825 */ /* 0x000fe200078e02f0 */
[CC--:B------:R-:W-:Y:S01]  /*2270*/  LEA R40, P5, R6.reuse, R132.reuse, 0x1 ;  /* 0x0000008406287211 */ /* 0x0c0fe200078a08ff */
[----:B------:R-:W-:Y:S01]  /*2280*/  UMOV UR4, URZ ;  /* 0x0000003f00047c82 */ /* 0x000fe20008000000 */
[----:B------:R-:W-:Y:S01]  /*2290*/  LEA R3, R45, R7, 0x3 ;  /* 0x000000072d037211 */ /* 0x000fe200078e18ff */
[----:B------:R-:W-:Y:S01]  /*22a0*/  IMAD.WIDE R234, R235, 0x2, R238 ;  /* 0x00000002ebea7825 */ /* 0x000fe200078e02ee */
[-C--:B------:R-:W-:Y:S01]  /*22b0*/  LEA R42, P6, R5, R132.reuse, 0x1 ;  /* 0x00000084052a7211 */ /* 0x080fe200078c08ff */
[----:B------:R-:W-:Y:S01]  /*22c0*/  ULDC UR9, c[0x0][0x238] ;  /* 0x00008e0000097ab9 */ /* 0x000fe20000000800 */
[-C--:B------:R-:W-:Y:S01]  /*22d0*/  LEA.HI.X.SX32 R41, R6, R17.reuse, 0x1, P5 ;  /* 0x0000001106297211 */ /* 0x080fe200028f0eff */
[----:B------:R-:W-:Y:S01]  /*22e0*/  IMAD R4, R45, 0x8, R3 ;  /* 0x000000082d047824 */ /* 0x000fe200078e0203 */
[-C--:B------:R-:W-:Y:S01]  /*22f0*/  LEA.HI.X.SX32 R43, R5, R17.reuse, 0x1, P6 ;  /* 0x00000011052b7211 */ /* 0x080fe200030f0eff */
[----:B------:R-:W-:Y:S01]  /*2300*/  IMAD.MOV.U32 R13, RZ, RZ, -0x800000 ;  /* 0xff800000ff0d7424 */ /* 0x000fe200078e00ff */
[CC--:B------:R-:W-:Y:S01]  /*2310*/  LEA R46, P5, R2.reuse, R132.reuse, 0x1 ;  /* 0x00000084022e7211 */ /* 0x0c0fe200078a08ff */
[----:B------:R-:W-:Y:S01]  /*2320*/  IMAD R5, R45, 0x8, R4 ;  /* 0x000000082d057824 */ /* 0x000fe200078e0204 */
[----:B------:R-:W-:Y:S01]  /*2330*/  LEA R28, P3, R15, R132, 0x1 ;  /* 0x000000840f1c7211 */ /* 0x000fe200078608ff */
[----:B------:R-:W-:Y:S01]  /*2340*/  IMAD.MOV.U32 R10, RZ, RZ, -0x800000 ;  /* 0xff800000ff0a7424 */ /* 0x000fe200078e00ff */
[----:B------:R-:W-:Y:S01]  /*2350*/  LEA.HI.X.SX32 R47, R2, R17, 0x1, P5 ;  /* 0x00000011022f7211 */ /* 0x000fe200028f0eff */
[----:B------:R-:W-:Y:S01]  /*2360*/  IMAD.WIDE R230, R231, 0x2, R238 ;  /* 0x00000002e7e67825 */ /* 0x000fe200078e02ee */
[----:B------:R-:W-:-:S02]  /*2370*/  LEA R2, R45, R5, 0x3 ;  /* 0x000000052d027211 */ /* 0x000fc400078e18ff */
[CC--:B------:R-:W-:Y:S01]  /*2380*/  LEA R18, P4, R14.reuse, R132.reuse, 0x1 ;  /* 0x000000840e127211 */ /* 0x0c0fe200078808ff */
[----:B------:R-:W-:Y:S01]  /*2390*/  IMAD.WIDE R226, R227, 0x2, R238 ;  /* 0x00000002e3e27825 */ /* 0x000fe200078e02ee */
[-C--:B------:R-:W-:Y:S02]  /*23a0*/  LEA.HI.X.SX32 R29, R15, R17.reuse, 0x1, P3 ;  /* 0x000000110f1d7211 */ /* 0x080fe400018f0eff */
[-C--:B------:R-:W-:Y:S01]  /*23b0*/  LEA R48, P6, R7, R132.reuse, 0x1 ;  /* 0x0000008407307211 */ /* 0x080fe200078c08ff */
[----:B------:R-:W-:Y:S01]  /*23c0*/  IMAD R6, R45, 0x8, R2 ;  /* 0x000000082d067824 */ /* 0x000fe200078e0202 */
[-C--:B------:R-:W-:Y:S01]  /*23d0*/  LEA R50, P3, R3, R132.reuse, 0x1 ;  /* 0x0000008403327211 */ /* 0x080fe200078608ff */
[--C-:B------:R-:W-:Y:S01]  /*23e0*/  IMAD.WIDE R222, R223, 0x2, R238.reuse ;  /* 0x00000002dfde7825 */ /* 0x100fe200078e02ee */
[-C--:B------:R-:W-:Y:S02]  /*23f0*/  LEA.HI.X.SX32 R19, R14, R17.reuse, 0x1, P4 ;  /* 0x000000110e137211 */ /* 0x080fe400020f0eff */
[-C--:B------:R-:W-:Y:S01]  /*2400*/  LEA R34, P4, R9, R132.reuse, 0x1 ;  /* 0x0000008409227211 */ /* 0x080fe200078808ff */
[----:B------:R-:W-:Y:S01]  /*2410*/  IMAD.MOV.U32 R14, RZ, RZ, -0x800000 ;  /* 0xff800000ff0e7424 */ /* 0x000fe200078e00ff */
[----:B------:R-:W-:Y:S01]  /*2420*/  LEA.HI.X.SX32 R49, R7, R17, 0x1, P6 ;  /* 0x0000001107317211 */ /* 0x000fe200030f0eff */
[----:B------:R-:W-:Y:S01]  /*2430*/  IMAD.WIDE R218, R219, 0x2, R238 ;  /* 0x00000002dbda7825 */ /* 0x000fe200078e02ee */
[----:B------:R-:W-:-:S02]  /*2440*/  LEA R52, P5, R4, R132, 0x1 ;  /* 0x0000008404347211 */ /* 0x000fc400078a08ff */
[-C--:B------:R-:W-:Y:S01]  /*2450*/  LEA.HI.X.SX32 R51, R3, R17.reuse, 0x1, P3 ;  /* 0x0000001103337211 */ /* 0x080fe200018f0eff */
[----:B------:R-:W-:Y:S01]  /*2460*/  IMAD R3, R45, 0x8, R6 ;  /* 0x000000082d037824 */ /* 0x000fe200078e0206 */
[-C--:B------:R-:W-:Y:S01]  /*2470*/  LEA R54, P6, R5, R132.reuse, 0x1 ;  /* 0x0000008405367211 */ /* 0x080fe200078c08ff */
[--C-:B------:R-:W-:Y:S01]  /*2480*/  IMAD.WIDE R214, R215, 0x2, R238.reuse ;  /* 0x00000002d7d67825 */ /* 0x100fe200078e02ee */
[-C--:B------:R-:W-:Y:S02]  /*2490*/  LEA.HI.X.SX32 R35, R9, R17.reuse, 0x1, P4 ;  /* 0x0000001109237211 */ /* 0x080fe400020f0eff */
[-C--:B------:R-:W-:Y:S01]  /*24a0*/  LEA.HI.X.SX32 R53, R4, R17.reuse, 0x1, P5 ;  /* 0x0000001104357211 */ /* 0x080fe200028f0eff */
[----:B------:R-:W-:Y:S01]  /*24b0*/  IMAD.MOV.U32 R4, RZ, RZ, 0x3f800000 ;  /* 0x3f800000ff047424 */ /* 0x000fe200078e00ff */
[----:B------:R-:W-:Y:S01]  /*24c0*/  LEA R44, P4, R16, R132, 0x1 ;  /* 0x00000084102c7211 */ /* 0x000fe200078808ff */
[----:B------:R-:W-:Y:S01]  /*24d0*/  IMAD.WIDE R210, R211, 0x2, R238 ;  /* 0x00000002d3d27825 */ /* 0x000fe200078e02ee */
[----:B------:R-:W-:-:S02]  /*24e0*/  LEA.HI.X.SX32 R55, R5, R17, 0x1, P6 ;  /* 0x0000001105377211 */ /* 0x000fc400030f0eff */
[-C--:B------:R-:W-:Y:S01]  /*24f0*/  LEA R56, P3, R2, R132.reuse, 0x1 ;  /* 0x0000008402387211 */ /* 0x080fe200078608ff */
[--C-:B------:R-:W-:Y:S01]  /*2500*/  IMAD.WIDE R206, R207, 0x2, R238.reuse ;  /* 0x00000002cfce7825 */ /* 0x100fe200078e02ee */
[-C--:B------:R-:W-:Y:S02]  /*2510*/  LEA R58, P5, R6, R132.reuse, 0x1 ;  /* 0x00000084063a7211 */ /* 0x080fe400078a08ff */
[----:B------:R-:W-:Y:S01]  /*2520*/  LEA R132, P6, R3, R132, 0x1 ;  /* 0x0000008403847211 */ /* 0x000fe200078c08ff */
[----:B------:R-:W-:Y:S01]  /*2530*/  IMAD.WIDE R202, R203, 0x2, R238 ;  /* 0x00000002cbca7825 */ /* 0x000fe200078e02ee */
[-C--:B------:R-:W-:Y:S02]  /*2540*/  LEA.HI.X.SX32 R57, R2, R17.reuse, 0x1, P3 ;  /* 0x0000001102397211 */ /* 0x080fe400018f0eff */
[----:B------:R-:W-:Y:S02]  /*2550*/  LEA.HI.X.SX32 R59, R6, R17, 0x1, P5 ;  /* 0x00000011063b7211 */ /* 0x000fe400028f0eff */
[----:B------:R-:W-:-:S02]  /*2560*/  CS2R R6, SRZ ;  /* 0x0000000000067805 */ /* 0x000fc4000001ff00 */
[-C--:B------:R-:W-:Y:S01]  /*2570*/  LEA.HI.X.SX32 R133, R3, R17.reuse, 0x1, P6 ;  /* 0x0000001103857211 */ /* 0x080fe200030f0eff */
[----:B------:R-:W-:Y:S01]  /*2580*/  IMAD.MOV.U32 R2, RZ, RZ, 0x3f800000 ;  /* 0x3f800000ff027424 */ /* 0x000fe200078e00ff */
[----:B------:R-:W-:Y:S01]  /*2590*/  LEA.HI.X.SX32 R45, R16, R17, 0x1, P4 ;  /* 0x00000011102d7211 */ /* 0x000fe200020f0eff */
[--C-:B------:R-:W-:Y:S01]  /*25a0*/  IMAD.WIDE R198, R199, 0x2, R238.reuse ;  /* 0x00000002c7c67825 */ /* 0x100fe200078e02ee */
[----:B------:R-:W-:Y:S02]  /*25b0*/  MOV R3, 0x3f800000 ;  /* 0x3f80000000037802 */ /* 0x000fe40000000f00 */
[----:B------:R-:W-:Y:S01]  /*25c0*/  MOV R11, 0xff800000 ;  /* 0xff800000000b7802 */ /* 0x000fe20000000f00 */
[----:B------:R-:W-:Y:S01]  /*25d0*/  IMAD.WIDE R194, R195, 0x2, R238 ;  /* 0x00000002c3c27825 */ /* 0x000fe200078e02ee */
[----:B------:R-:W-:-:S03]  /*25e0*/  MOV R5, 0x3f800000 ;  /* 0x3f80000000057802 */ /* 0x000fc60000000f00 */
[----:B------:R-:W-:-:S04]  /*25f0*/  IMAD.WIDE R190, R191, 0x2, R238 ;  /* 0x00000002bfbe7825 */ /* 0x000fc800078e02ee */
[----:B------:R-:W-:-:S04]  /*2600*/  IMAD.WIDE R186, R187, 0x2, R238 ;  /* 0x00000002bbba7825 */ /* 0x000fc800078e02ee */
[----:B------:R-:W-:-:S04]  /*2610*/  IMAD.WIDE R182, R183, 0x2, R238 ;  /* 0x00000002b7b67825 */ /* 0x000fc800078e02ee */
[----:B------:R-:W-:-:S07]  /*2620*/  IMAD.WIDE R178, R179, 0x2, R238 ;  /* 0x00000002b3b27825 */ /* 0x000fce00078e02ee */
.L_x_1:
[----:B------:R-:W-:-:S04]  /*2630*/  IMAD.WIDE R130, R7, 0x2, R230 ;  /* 0x0000000207827825 */ /* 0x000fc800078e02e6 */
[C---:B------:R-:W-:Y:S01]  /*2640*/  IMAD.WIDE R16, R7.reuse, 0x2, R240 ;  /* 0x0000000207107825 */ /* 0x040fe200078e02f0 */
[----:B------:R0:W2:Y:S03]  /*2650*/  LDG.E.U16 R15, desc[UR10][R130.64] ;  /* 0x0000000a820f7981 */ /* 0x0000a6000c1e1500 */
[C---:B------:R-:W-:Y:S01]  /*2660*/  IMAD.WIDE R136, R7.reuse, 0x2, R228 ;  /* 0x0000000207887825 */ /* 0x040fe200078e02e4 */
[----:B------:R-:W3:Y:S03]  /*2670*/  LDG.E.U16 R149, desc[UR10][R16.64] ;  /* 0x0000000a10957981 */ /* 0x000ee6000c1e1500 */
[----:B------:R-:W-:-:S04]  /*2680*/  IMAD.WIDE R124, R7, 0x2, R238 ;  /* 0x00000002077c7825 */ /* 0x000fc800078e02ee */
[C---:B0-----:R-:W-:Y:S01]  /*2690*/  IMAD.WIDE R130, R7.reuse, 0x2, R216 ;  /* 0x0000000207827825 */ /* 0x041fe200078e02d8 */
[----:B------:R-:W4:Y:S03]  /*26a0*/  LDG.E.U16 R12, desc[UR10][R124.64] ;  /* 0x0000000a7c0c7981 */ /* 0x000f26000c1e1500 */
[C---:B------:R-:W-:Y:S01]  /*26b0*/  IMAD.WIDE R150, R7.reuse, 0x2, R236 ;  /* 0x0000000207967825 */ /* 0x040fe200078e02ec */
[----:B------:R0:W5:Y:S03]  /*26c0*/  LDG.E.U16 R17, desc[UR10][R136.64] ;  /* 0x0000000a88117981 */ /* 0x000166000c1e1500 */
[C---:B------:R-:W-:Y:S01]  /*26d0*/  IMAD.WIDE R154, R7.reuse, 0x2, R208 ;  /* 0x00000002079a7825 */ /* 0x040fe200078e02d0 */
[----:B------:R-:W5:Y:S04]  /*26e0*/  LDG.E.U16 R130, desc[UR10][R130.64] ;  /* 0x0000000a82827981 */ /* 0x000f68000c1e1500 */
[----:B------:R-:W2:Y:S01]  /*26f0*/  LDG.E.U16 R16, desc[UR10][R154.64] ;  /* 0x0000000a9a107981 */ /* 0x000ea2000c1e1500 */
[----:B0-----:R-:W-:-:S03]  /*2700*/  IMAD.WIDE R136, R7, 0x2, R214 ;  /* 0x0000000207887825 */ /* 0x001fc600078e02d6 */
[----:B------:R-:W5:Y:S04]  /*2710*/  LDG.E.U16 R150, desc[UR10][R150.64] ;  /* 0x0000000a96967981 */ /* 0x000f68000c1e1500 */
[----:B------:R0:W5:Y:S01]  /*2720*/  LDG.E.U16 R131, desc[UR10][R136.64] ;  /* 0x0000000a88837981 */ /* 0x000162000c1e1500 */
[----:B------:R-:W-:-:S04]  /*2730*/  IMAD.WIDE R128, R7, 0x2, R234 ;  /* 0x0000000207807825 */ /* 0x000fc800078e02ea */
[C---:B------:R-:W-:Y:S01]  /*2740*/  IMAD.WIDE R138, R7.reuse, 0x2, R226 ;  /* 0x00000002078a7825 */ /* 0x040fe200078e02e2 */
[----:B------:R1:W5:Y:S03]  /*2750*/  LDG.E.U16 R147, desc[UR10][R128.64] ;  /* 0x0000000a80937981 */ /* 0x000366000c1e1500 */
[C---:B0-----:R-:W-:Y:S01]  /*2760*/  IMAD.WIDE R136, R7.reuse, 0x2, R212 ;  /* 0x0000000207887825 */ /* 0x041fe200078e02d4 */
[----:B------:R-:W5:Y:S04]  /*2770*/  LDG.E.U16 R125, desc[UR10][R138.64] ;  /* 0x0000000a8a7d7981 */ /* 0x000f68000c1e1500 */
[----:B------:R0:W5:Y:S01]  /*2780*/  LDG.E.U16 R154, desc[UR10][R136.64] ;  /* 0x0000000a889a7981 */ /* 0x000162000c1e1500 */
[----:B------:R-:W-:-:S04]  /*2790*/  IMAD.WIDE R144, R7, 0x2, R222 ;  /* 0x0000000207907825 */ /* 0x000fc800078e02de */
[C---:B-1----:R-:W-:Y:S01]  /*27a0*/  IMAD.WIDE R128, R7.reuse, 0x2, R220 ;  /* 0x0000000207807825 */ /* 0x042fe200078e02dc */
[----:B------:R1:W5:Y:S03]  /*27b0*/  LDG.E.U16 R124, desc[UR10][R144.64] ;  /* 0x0000000a907c7981 */ /* 0x000366000c1e1500 */
[C---:B0-----:R-:W-:Y:S02]  /*27c0*/  IMAD.WIDE R136, R7.reuse, 0x2, R194 ;  /* 0x0000000207887825 */ /* 0x041fe400078e02c2 */
[----:B------:R-:W5:Y:S04]  /*27d0*/  LDG.E.U16 R128, desc[UR10][R128.64] ;  /* 0x0000000a80807981 */ /* 0x000f68000c1e1500 */
[----:B------:R0:W5:Y:S01]  /*27e0*/  LDG.E.U16 R155, desc[UR10][R136.64] ;  /* 0x0000000a889b7981 */ /* 0x000162000c1e1500 */
[----:B------:R-:W-:-:S04]  /*27f0*/  IMAD.WIDE R138, R7, 0x2, R218 ;  /* 0x00000002078a7825 */ /* 0x000fc800078e02da */
[C---:B-1----:R-:W-:Y:S01]  /*2800*/  IMAD.WIDE R144, R7.reuse, 0x2, R196 ;  /* 0x0000000207907825 */ /* 0x042fe200078e02c4 */
[----:B------:R-:W5:Y:S03]  /*2810*/  LDG.E.U16 R129, desc[UR10][R138.64] ;  /* 0x0000000a8a817981 */ /* 0x000f66000c1e1500 */
[C---:B0-----:R-:W-:Y:S02]  /*2820*/  IMAD.WIDE R136, R7.reuse, 0x2, R188 ;  /* 0x0000000207887825 */ /* 0x041fe400078e02bc */
[----:B------:R-:W5:Y:S04]  /*2830*/  LDG.E.U16 R144, desc[UR10][R144.64] ;  /* 0x0000000a90907981 */ /* 0x000f68000c1e1500 */
[----:B------:R0:W5:Y:S01]  /*2840*/  LDG.E.U16 R158, desc[UR10][R136.64] ;  /* 0x0000000a889e7981 */ /* 0x000162000c1e1500 */
[----:B------:R-:W-:-:S04]  /*2850*/  IMAD.WIDE R126, R7, 0x2, R232 ;  /* 0x00000002077e7825 */ /* 0x000fc800078e02e8 */
[C---:B------:R-:W-:Y:S02]  /*2860*/  IMAD.WIDE R140, R7.reuse, 0x2, R204 ;  /* 0x00000002078c7825 */ /* 0x040fe400078e02cc */
[----:B------:R-:W5:Y:S02]  /*2870*/  LDG.E.U16 R127, desc[UR10][R126.64] ;  /* 0x0000000a7e7f7981 */ /* 0x000f64000c1e1500 */
[C---:B0-----:R-:W-:Y:S02]  /*2880*/  IMAD.WIDE R136, R7.reuse, 0x2, R184 ;  /* 0x0000000207887825 */ /* 0x041fe400078e02b8 */
[----:B------:R-:W5:Y:S02]  /*2890*/  LDG.E.U16 R148, desc[UR10][R140.64] ;  /* 0x0000000a8c947981 */ /* 0x000f64000c1e1500 */
[C---:B------:R-:W-:Y:S02]  /*28a0*/  IMAD.WIDE R152, R7.reuse, 0x2, R202 ;  /* 0x0000000207987825 */ /* 0x040fe400078e02ca */
[----:B------:R0:W5:Y:S02]  /*28b0*/  LDG.E.U16 R145, desc[UR10][R136.64] ;  /* 0x0000000a88917981 */ /* 0x000164000c1e1500 */
[----:B------:R-:W-:-:S02]  /*28c0*/  IMAD.WIDE R142, R7, 0x2, R224 ;  /* 0x00000002078e7825 */ /* 0x000fc400078e02e0 */
[----:B------:R-:W5:Y:S02]  /*28d0*/  LDG.E.U16 R151, desc[UR10][R152.64] ;  /* 0x0000000a98977981 */ /* 0x000f64000c1e1500 */
[C---:B------:R-:W-:Y:S02]  /*28e0*/  IMAD.WIDE R138, R7.reuse, 0x2, R210 ;  /* 0x00000002078a7825 */ /* 0x040fe400078e02d2 */
[----:B------:R1:W5:Y:S02]  /*28f0*/  LDG.E.U16 R126, desc[UR10][R142.64] ;  /* 0x0000000a8e7e7981 */ /* 0x000364000c1e1500 */
[C---:B0-----:R-:W-:Y:S02]  /*2900*/  IMAD.WIDE R136, R7.reuse, 0x2, R182 ;  /* 0x0000000207887825 */ /* 0x041fe400078e02b6 */
[----:B------:R0:W5:Y:S02]  /*2910*/  LDG.E.U16 R152, desc[UR10][R138.64] ;  /* 0x0000000a8a987981 */ /* 0x000164000c1e1500 */
[----:B------:R-:W-:-:S02]  /*2920*/  IMAD.WIDE R156, R7, 0x2, R206 ;  /* 0x00000002079c7825 */ /* 0x000fc400078e02ce */
[----:B------:R0:W5:Y:S02]  /*2930*/  LDG.E.U16 R159, desc[UR10][R136.64] ;  /* 0x0000000a889f7981 */ /* 0x000164000c1e1500 */
[C---:B------:R-:W-:Y:S02]  /*2940*/  IMAD.WIDE R140, R7.reuse, 0x2, R200 ;  /* 0x00000002078c7825 */ /* 0x040fe400078e02c8 */
[----:B------:R-:W5:Y:S02]  /*2950*/  LDG.E.U16 R146, desc[UR10][R156.64] ;  /* 0x0000000a9c927981 */ /* 0x000f64000c1e1500 */
[C---:B-1----:R-:W-:Y:S02]  /*2960*/  IMAD.WIDE R142, R7.reuse, 0x2, R198 ;  /* 0x00000002078e7825 */ /* 0x042fe400078e02c6 */
[----:B------:R1:W5:Y:S02]  /*2970*/  LDG.E.U16 R153, desc[UR10][R140.64] ;  /* 0x0000000a8c997981 */ /* 0x000364000c1e1500 */
[----:B0-----:R-:W-:-:S02]  /*2980*/  IMAD.WIDE R138, R7, 0x2, R192 ;  /* 0x00000002078a7825 */ /* 0x001fc400078e02c0 */
[----:B------:R-:W5:Y:S02]  /*2990*/  LDG.E.U16 R142, desc[UR10][R142.64] ;  /* 0x0000000a8e8e7981 */ /* 0x000f64000c1e1500 */
[C---:B------:R-:W-:Y:S02]  /*29a0*/  IMAD.WIDE R136, R7.reuse, 0x2, R180 ;  /* 0x0000000207887825 */ /* 0x040fe400078e02b4 */
[----:B------:R0:W5:Y:S02]  /*29b0*/  LDG.E.U16 R156, desc[UR10][R138.64] ;  /* 0x0000000a8a9c7981 */ /* 0x000164000c1e1500 */
[C---:B-1----:R-:W-:Y:S02]  /*29c0*/  IMAD.WIDE R140, R7.reuse, 0x2, R190 ;  /* 0x00000002078c7825 */ /* 0x042fe400078e02be */
[----:B------:R1:W5:Y:S04]  /*29d0*/  LDG.E.U16 R242, desc[UR10][R136.64] ;  /* 0x0000000a88f27981 */ /* 0x000368000c1e1500 */
[----:B------:R1:W5:Y:S01]  /*29e0*/  LDG.E.U16 R157, desc[UR10][R140.64] ;  /* 0x0000000a8c9d7981 */ /* 0x000362000c1e1500 */
[----:B0-----:R-:W-:-:S04]  /*29f0*/  IMAD.WIDE R138, R7, 0x2, R186 ;  /* 0x00000002078a7825 */ /* 0x001fc800078e02ba */
[----:B-1----:R-:W-:Y:S01]  /*2a00*/  IMAD.WIDE R136, R7, 0x2, R178 ;  /* 0x0000000207887825 */ /* 0x002fe200078e02b2 */
[----:B------:R-:W5:Y:S04]  /*2a10*/  LDG.E.U16 R143, desc[UR10][R138.64] ;  /* 0x0000000a8a8f7981 */ /* 0x000f68000c1e1500 */
[----:B------:R0:W5:Y:S01]  /*2a20*/  LDG.E.U16 R243, desc[UR10][R136.64] ;  /* 0x0000000a88f37981 */ /* 0x000162000c1e1500 */
[----:B------:R-:W1:Y:S02]  /*2a30*/  S2R R140, SR_TID.X ;  /* 0x00000000008c7919 */ /* 0x000e640000002100 */
[C---:B-1----:R-:W-:Y:S02]  /*2a40*/  LOP3.LUT R141, R140.reuse, 0x7f, RZ, 0xc0, !PT ;  /* 0x0000007f8c8d7812 */ /* 0x042fe400078ec0ff */
[----:B0-----:R-:W-:-:S02]  /*2a50*/  SHF.L.U32 R137, R140, 0x3, RZ ;  /* 0x000000038c897819 */ /* 0x001fc400000006ff */
[C---:B------:R-:W-:Y:S01]  /*2a60*/  LOP3.LUT R136, R140.reuse, 0x7, RZ, 0xc0, !PT ;  /* 0x000000078c887812 */ /* 0x040fe200078ec0ff */
[----:B------:R-:W-:Y:S01]  /*2a70*/  IMAD.SHL.U32 R139, R141, 0x2, RZ ;  /* 0x000000028d8b7824 */ /* 0x000fe200078e00ff */
[----:B------:R-:W-:Y:S01]  /*2a80*/  BAR.SYNC.DEFER_BLOCKING 0x0 ;  /* 0x0000000000007b1d */ /* 0x000fe20000010000 */
[----:B------:R-:W-:Y:S02]  /*2a90*/  LOP3.LUT R141, R140, 0x20, RZ, 0xc0, !PT ;  /* 0x000000208c8d7812 */ /* 0x000fe400078ec0ff */
[----:B------:R-:W-:-:S05]  /*2aa0*/  LOP3.LUT R137, R137, 0x30, RZ, 0xc0, !PT ;  /* 0x0000003089897812 */ /* 0x000fca00078ec0ff */
[----:B------:R-:W-:Y:S01]  /*2ab0*/  IMAD R137, R136, 0x40, R137 ;  /* 0x0000004088897824 */ /* 0x000fe200078e0289 */
[----:B------:R-:W-:Y:S01]  /*2ac0*/  LOP3.LUT R138, R139, 0x10, RZ, 0x3c, !PT ;  /* 0x000000108b8a7812 */ /* 0x000fe200078e3cff */
[----:B----4-:R0:W-:Y:S02]  /*2ad0*/  STS.U16 [R139+UR6+0x4100], R12 ;  /* 0x0041000c8b007988 */ /* 0x0101e40008000406 */
[----:B0-----:R-:W-:Y:S02]  /*2ae0*/  IMAD.SHL.U32 R12, R140, 0x2, RZ ;  /* 0x000000028c0c7824 */ /* 0x001fe400078e00ff */
[----:B--2---:R0:W-:Y:S03]  /*2af0*/  STS.U16 [R139+UR6+0x5000], R16 ;  /* 0x005000108b007988 */ /* 0x0041e60008000406 */
[----:B------:R-:W-:Y:S01]  /*2b00*/  LOP3.LUT R137, R137, 0x10, R12, 0x78, !PT ;  /* 0x0000001089897812 */ /* 0x000fe200078e780c */
[C---:B0-----:R-:W-:Y:S01]  /*2b10*/  IMAD R16, R136.reuse, 0x4, R141 ;  /* 0x0000000488107824 */ /* 0x041fe200078e028d */
[----:B------:R-:W-:Y:S01]  /*2b20*/  SHF.L.U32 R141, R136, 0x4, RZ ;  /* 0x00000004888d7819 */ /* 0x000fe200000006ff */
[----:B---3--:R-:W-:Y:S01]  /*2b30*/  STS.U16 [R139+UR6+0x4000], R149 ;  /* 0x004000958b007988 */ /* 0x008fe20008000406 */
[----:B------:R-:W-:-:S02]  /*2b40*/  LOP3.LUT R136, R139, 0x20, RZ, 0x3c, !PT ;  /* 0x000000208b887812 */ /* 0x000fc400078e3cff */
[----:B------:R-:W-:Y:S02]  /*2b50*/  LOP3.LUT R141, R141, 0x30, R12, 0x78, !PT ;  /* 0x000000308d8d7812 */ /* 0x000fe400078e780c */
[----:B------:R-:W-:Y:S02]  /*2b60*/  LOP3.LUT R12, R140, 0x10, RZ, 0xc0, !PT ;  /* 0x000000108c0c7812 */ /* 0x000fe400078ec0ff */
[C---:B------:R-:W-:Y:S02]  /*2b70*/  LOP3.LUT R140, R139.reuse, 0x50, RZ, 0x3c, !PT ;  /* 0x000000508b8c7812 */ /* 0x040fe400078e3cff */
[----:B------:R-:W-:Y:S02]  /*2b80*/  LEA R12, R12, R137, 0x5 ;  /* 0x000000890c0c7211 */ /* 0x000fe400078e28ff */
[C---:B------:R-:W-:Y:S01]  /*2b90*/  LOP3.LUT R137, R139.reuse, 0x40, RZ, 0x3c, !PT ;  /* 0x000000408b897812 */ /* 0x040fe200078e3cff */
[----:B------:R-:W-:Y:S01]  /*2ba0*/  IMAD.U32 R16, R16, 0x80, R141 ;  /* 0x0000008010107824 */ /* 0x000fe200078e008d */
[----:B-----5:R-:W-:Y:S04]  /*2bb0*/  STS.U16 [R139+UR6+0x5100], R146 ;  /* 0x005100928b007988 */ /* 0x020fe80008000406 */
[----:B------:R-:W-:Y:S04]  /*2bc0*/  STS.U16 [R138+UR6+0x4200], R150 ;  /* 0x004200968a007988 */ /* 0x000fe80008000406 */
[----:B------:R-:W-:Y:S04]  /*2bd0*/  STS.U16 [R138+UR6+0x4300], R147 ;  /* 0x004300938a007988 */ /* 0x000fe80008000406 */
[----:B------:R-:W-:Y:S04]  /*2be0*/  STS.U16 [R138+UR6+0x5200], R148 ;  /* 0x005200948a007988 */ /* 0x000fe80008000406 */
[----:B------:R0:W-:Y:S04]  /*2bf0*/  STS.U16 [R138+UR6+0x5300], R151 ;  /* 0x005300978a007988 */ /* 0x0001e80008000406 */
[----:B------:R-:W-:Y:S04]  /*2c00*/  STS.U16 [R136+UR6+0x4400], R127 ;  /* 0x0044007f88007988 */ /* 0x000fe80008000406 */
[----:B------:R-:W-:Y:S01]  /*2c10*/  STS.U16 [R136+UR6+0x4500], R15 ;  /* 0x0045000f88007988 */ /* 0x000fe20008000406 */
[----:B0-----:R-:W-:-:S03]  /*2c20*/  LOP3.LUT R138, R139, 0x30, RZ, 0x3c, !PT ;  /* 0x000000308b8a7812 */ /* 0x001fc600078e3cff */
[----:B------:R-:W-:Y:S04]  /*2c30*/  STS.U16 [R136+UR6+0x5400], R153 ;  /* 0x0054009988007988 */ /* 0x000fe80008000406 */
[----:B------:R0:W-:Y:S04]  /*2c40*/  STS.U16 [R136+UR6+0x5500], R142 ;  /* 0x0055008e88007988 */ /* 0x0001e80008000406 */
[----:B------:R1:W-:Y:S04]  /*2c50*/  STS.U16 [R138+UR6+0x4600], R17 ;  /* 0x004600118a007988 */ /* 0x0003e80008000406 */
[----:B------:R-:W-:Y:S01]  /*2c60*/  STS.U16 [R138+UR6+0x4700], R125 ;  /* 0x0047007d8a007988 */ /* 0x000fe20008000406 */
[----:B0-----:R-:W-:-:S02]  /*2c70*/  LOP3.LUT R136, R139, 0x60, RZ, 0x3c, !PT ;  /* 0x000000608b887812 */ /* 0x001fc400078e3cff */
[----:B------:R-:W-:Y:S01]  /*2c80*/  LOP3.LUT R139, R139, 0x70, RZ, 0x3c, !PT ;  /* 0x000000708b8b7812 */ /* 0x000fe200078e3cff */
        /* <DEDUP_REMOVED lines=17> */
[----:B------:R-:W-:Y:S01]  /*2da0*/  STS.U16 [R139+UR6+0x5f00], R243 ;  /* 0x005f00f38b007988 */ /* 0x000fe20008000406 */
[----:B------:R-:W-:Y:S01]  /*2db0*/  BAR.SYNC.DEFER_BLOCKING 0x0 ;  /* 0x0000000000007b1d */ /* 0x000fe20000010000 */
[----:B-1----:R-:W-:-:S05]  /*2dc0*/  LOP3.LUT R17, R12, 0x20, RZ, 0x3c, !PT ;  /* 0x000000200c117812 */ /* 0x002fca00078e3cff */
[----:B------:R-:W-:Y:S04]  /*2dd0*/  LDSM.16.MT88.4 R148, [R12+UR6] ;  /* 0x000000060c94783b */ /* 0x000fe80008004200 */
[----:B------:R-:W0:Y:S04]  /*2de0*/  LDSM.16.M88.4 R128, [R16+UR6+0x4000] ;  /* 0x004000061080783b */ /* 0x000e280008000200 */
[----:B------:R-:W1:Y:S04]  /*2df0*/  LDSM.16.MT88.4 R140, [R17+UR6] ;  /* 0x00000006118c783b */ /* 0x000e680008004200 */
[----:B------:R-:W2:Y:S04]  /*2e00*/  LDSM.16.MT88.4 R144, [R12+UR6+0x400] ;  /* 0x000400060c90783b */ /* 0x000ea80008004200 */
[----:B------:R-:W3:Y:S01]  /*2e10*/  LDSM.16.MT88.4 R124, [R17+UR6+0x400] ;  /* 0x00040006117c783b */ /* 0x000ee20008004200 */
[----:B------:R-:W-:-:S03]  /*2e20*/  LOP3.LUT R15, R16, 0x40, RZ, 0x3c, !PT ;  /* 0x00000040100f7812 */ /* 0x000fc600078e3cff */
[----:B------:R-:W-:Y:S04]  /*2e30*/  LDSM.16.MT88.4 R152, [R12+UR6+0x800] ;  /* 0x000800060c98783b */ /* 0x000fe80008004200 */
[----:B------:R-:W4:Y:S04]  /*2e40*/  LDSM.16.M88.4 R136, [R15+UR6+0x4000] ;  /* 0x004000060f88783b */ /* 0x000f280008000200 */
[----:B------:R-:W-:Y:S01]  /*2e50*/  LDSM.16.MT88.4 R156, [R17+UR6+0x3000] ;  /* 0x00300006119c783b */ /* 0x000fe20008004200 */
[-C--:B0-----:R-:W-:Y:S06]  /*2e60*/  HMMA.16816.F32.BF16 R148, R148, R128.reuse, RZ ;  /* 0x000000809494723c */ /* 0x081fec00000418ff */
[----:B-1----:R-:W-:-:S15]  /*2e70*/  HMMA.16816.F32.BF16 R140, R140, R128, RZ ;  /* 0x000000808c8c723c */ /* 0x002fde00000418ff */
[----:B------:R-:W-:-:S03]  /*2e80*/  NOP ;  /* 0x0000000000007918 */ /* 0x000fc60000000000 */
[-C--:B--2---:R-:W-:Y:S01]  /*2e90*/  HMMA.16816.F32.BF16 R144, R144, R130.reuse, R148 ;  /* 0x000000829090723c */ /* 0x084fe20000041894 */
[----:B------:R-:W0:Y:S05]  /*2ea0*/  LDSM.16.MT88.4 R148, [R17+UR6+0x800] ;  /* 0x000800061194783b */ /* 0x000e2a0008004200 */
[----:B---3--:R-:W-:Y:S01]  /*2eb0*/  HMMA.16816.F32.BF16 R128, R124, R130, R140 ;  /* 0x000000827c80723c */ /* 0x008fe2000004188c */
[----:B------:R-:W1:Y:S04]  /*2ec0*/  LDSM.16.MT88.4 R140, [R12+UR6+0xc00] ;  /* 0x000c00060c8c783b */ /* 0x000e680008004200 */
[----:B------:R-:W2:-:S13]  /*2ed0*/  LDSM.16.MT88.4 R124, [R17+UR6+0xc00] ;  /* 0x000c0006117c783b */ /* 0x000e9a0008004200 */
[-C--:B----4-:R-:W-:Y:S01]  /*2ee0*/  HMMA.16816.F32.BF16 R152, R152, R136.reuse, R144 ;  /* 0x000000889898723c */ /* 0x090fe20000041890 */
[----:B------:R-:W-:Y:S05]  /*2ef0*/  LDSM.16.M88.4 R144, [R16+UR6+0x4080] ;  /* 0x004080061090783b */ /* 0x000fea0008000200 */
[----:B0-----:R-:W-:Y:S01]  /*2f00*/  HMMA.16816.F32.BF16 R148, R148, R136, R128 ;  /* 0x000000889494723c */ /* 0x001fe20000041880 */
[----:B------:R-:W0:-:S15]  /*2f10*/  LDSM.16.MT88.4 R128, [R12+UR6+0x1000] ;  /* 0x001000060c80783b */ /* 0x000e1e0008004200 */
[----:B------:R-:W-:-:S02]  /*2f20*/  NOP ;  /* 0x0000000000007918 */ /* 0x000fc40000000000 */
[-C--:B-1----:R-:W-:Y:S01]  /*2f30*/  HMMA.16816.F32.BF16 R140, R140, R138.reuse, R152 ;  /* 0x0000008a8c8c723c */ /* 0x082fe20000041898 */
[----:B------:R-:W1:Y:S05]  /*2f40*/  LDSM.16.MT88.4 R152, [R17+UR6+0x1000] ;  /* 0x001000061198783b */ /* 0x000e6a0008004200 */
[----:B--2---:R-:W-:Y:S01]  /*2f50*/  HMMA.16816.F32.BF16 R136, R124, R138, R148 ;  /* 0x0000008a7c88723c */ /* 0x004fe20000041894 */
[----:B------:R-:W2:Y:S04]  /*2f60*/  LDSM.16.MT88.4 R124, [R12+UR6+0x1400] ;  /* 0x001400060c7c783b */ /* 0x000ea80008004200 */
[----:B------:R-:W3:-:S13]  /*2f70*/  LDSM.16.MT88.4 R148, [R17+UR6+0x1400] ;  /* 0x001400061194783b */ /* 0x000eda0008004200 */
[-C--:B0-----:R-:W-:Y:S01]  /*2f80*/  HMMA.16816.F32.BF16 R128, R128, R144.reuse, R140 ;  /* 0x000000908080723c */ /* 0x081fe2000004188c */
[----:B------:R-:W-:Y:S05]  /*2f90*/  LDSM.16.MT88.4 R140, [R12+UR6+0x1800] ;  /* 0x001800060c8c783b */ /* 0x000fea0008004200 */
[----:B-1----:R-:W-:Y:S01]  /*2fa0*/  HMMA.16816.F32.BF16 R152, R152, R144, R136 ;  /* 0x000000909898723c */ /* 0x002fe20000041888 */
[----:B------:R-:W0:-:S15]  /*2fb0*/  LDSM.16.M88.4 R136, [R15+UR6+0x4080] ;  /* 0x004080060f88783b */ /* 0x000e1e0008000200 */
[----:B------:R-:W-:-:S02]  /*2fc0*/  NOP ;  /* 0x0000000000007918 */ /* 0x000fc40000000000 */
[-C--:B--2---:R-:W-:Y:S01]  /*2fd0*/  HMMA.16816.F32.BF16 R124, R124, R146.reuse, R128 ;  /* 0x000000927c7c723c */ /* 0x084fe20000041880 */
[----:B------:R-:W1:Y:S05]  /*2fe0*/  LDSM.16.MT88.4 R128, [R17+UR6+0x1800] ;  /* 0x001800061180783b */ /* 0x000e6a0008004200 */
[----:B---3--:R-:W-:Y:S01]  /*2ff0*/  HMMA.16816.F32.BF16 R152, R148, R146, R152 ;  /* 0x000000929498723c */ /* 0x008fe20000041898 */
        /* <DEDUP_REMOVED lines=10> */
[----:B------:R-:W2:-:S15]  /*30a0*/  LDSM.16.MT88.4 R136, [R12+UR6+0x2400] ;  /* 0x002400060c88783b */ /* 0x000e9e0008004200 */
[----:B------:R-:W-:-:S02]  /*30b0*/  NOP ;  /* 0x0000000000007918 */ /* 0x000fc40000000000 */
[-C--:B0-----:R-:W-:Y:S01]  /*30c0*/  HMMA.16816.F32.BF16 R140, R140, R128.reuse, R124 ;  /* 0x000000808c8c723c */ /* 0x081fe2000004187c */
[----:B------:R-:W0:Y:S05]  /*30d0*/  LDSM.16.MT88.4 R124, [R17+UR6+0x2400] ;  /* 0x00240006117c783b */ /* 0x000e2a0008004200 */
[----:B-1----:R-:W-:Y:S01]  /*30e0*/  HMMA.16816.F32.BF16 R152, R144, R128, R148 ;  /* 0x000000809098723c */ /* 0x002fe20000041894 */
[----:B------:R-:W-:Y:S04]  /*30f0*/  LDSM.16.MT88.4 R144, [R12+UR6+0x2800] ;  /* 0x002800060c90783b */ /* 0x000fe80008004200 */
[----:B------:R-:W1:-:S13]  /*3100*/  LDSM.16.M88.4 R148, [R15+UR6+0x4100] ;  /* 0x004100060f94783b */ /* 0x000e5a0008000200 */
[-C--:B--2---:R-:W-:Y:S01]  /*3110*/  HMMA.16816.F32.BF16 R140, R136, R130.reuse, R140 ;  /* 0x00000082888c723c */ /* 0x084fe2000004188c */
[----:B------:R-:W2:Y:S05]  /*3120*/  LDSM.16.MT88.4 R136, [R17+UR6+0x2800] ;  /* 0x002800061188783b */ /* 0x000eaa0008004200 */
[----:B0-----:R-:W-:Y:S01]  /*3130*/  HMMA.16816.F32.BF16 R152, R124, R130, R152 ;  /* 0x000000827c98723c */ /* 0x001fe20000041898 */
[----:B------:R-:W0:Y:S04]  /*3140*/  LDSM.16.MT88.4 R128, [R12+UR6+0x2c00] ;  /* 0x002c00060c80783b */ /* 0x000e280008004200 */
[----:B------:R-:W3:-:S13]  /*3150*/  LDSM.16.MT88.4 R124, [R17+UR6+0x2c00] ;  /* 0x002c0006117c783b */ /* 0x000eda0008004200 */
[-C--:B-1----:R-:W-:Y:S01]  /*3160*/  HMMA.16816.F32.BF16 R140, R144, R148.reuse, R140 ;  /* 0x00000094908c723c */ /* 0x082fe2000004188c */
[----:B------:R-:W-:Y:S05]  /*3170*/  LDSM.16.M88.4 R144, [R16+UR6+0x4180] ;  /* 0x004180061090783b */ /* 0x000fea0008000200 */
[----:B--2---:R-:W-:Y:S01]  /*3180*/  HMMA.16816.F32.BF16 R136, R136, R148, R152 ;  /* 0x000000948888723c */ /* 0x004fe20000041898 */
[----:B------:R-:W1:-:S15]  /*3190*/  LDSM.16.MT88.4 R152, [R12+UR6+0x3000] ;  /* 0x003000060c98783b */ /* 0x000e5e0008004200 */
[----:B------:R-:W-:-:S02]  /*31a0*/  NOP ;  /* 0x0000000000007918 */ /* 0x000fc40000000000 */
[-C--:B0-----:R-:W-:Y:S01]  /*31b0*/  HMMA.16816.F32.BF16 R128, R128, R150.reuse, R140 ;  /* 0x000000968080723c */ /* 0x081fe2000004188c */
[----:B------:R-:W-:Y:S05]  /*31c0*/  LDSM.16.M88.4 R140, [R15+UR6+0x4180] ;  /* 0x004180060f8c783b */ /* 0x000fea0008000200 */
[----:B---3--:R-:W-:Y:S01]  /*31d0*/  HMMA.16816.F32.BF16 R148, R124, R150, R136 ;  /* 0x000000967c94723c */ /* 0x008fe20000041888 */
[----:B------:R-:W0:Y:S04]  /*31e0*/  LDSM.16.MT88.4 R136, [R12+UR6+0x3400] ;  /* 0x003400060c88783b */ /* 0x000e280008004200 */
[----:B------:R-:W2:-:S13]  /*31f0*/  LDSM.16.MT88.4 R124, [R17+UR6+0x3400] ;  /* 0x00340006117c783b */ /* 0x000e9a0008004200 */
[-C--:B-1----:R-:W-:Y:S01]  /*3200*/  HMMA.16816.F32.BF16 R128, R152, R144.reuse, R128 ;  /* 0x000000909880723c */ /* 0x082fe20000041880 */
[----:B------:R-:W1:Y:S05]  /*3210*/  LDSM.16.MT88.4 R152, [R12+UR6+0x3800] ;  /* 0x003800060c98783b */ /* 0x000e6a0008004200 */
[----:B------:R-:W-:Y:S01]  /*3220*/  HMMA.16816.F32.BF16 R148, R156, R144, R148 ;  /* 0x000000909c94723c */ /* 0x000fe20000041894 */
[----:B------:R-:W3:-:S15]  /*3230*/  LDSM.16.MT88.4 R156, [R17+UR6+0x3800] ;  /* 0x00380006119c783b */ /* 0x000ede0008004200 */
[----:B------:R-:W-:-:S02]  /*3240*/  NOP ;  /* 0x0000000000007918 */ /* 0x000fc40000000000 */
[-C--:B0-----:R-:W-:Y:S01]  /*3250*/  HMMA.16816.F32.BF16 R128, R136, R146.reuse, R128 ;  /* 0x000000928880723c */ /* 0x081fe20000041880 */
[----:B------:R-:W0:Y:S05]  /*3260*/  LDSM.16.MT88.4 R136, [R12+UR6+0x3c00] ;  /* 0x003c00060c88783b */ /* 0x000e2a0008004200 */
[----:B--2---:R-:W-:Y:S01]  /*3270*/  HMMA.16816.F32.BF16 R124, R124, R146, R148 ;  /* 0x000000927c7c723c */ /* 0x004fe20000041894 */
[----:B------:R-:W2:-:S15]  /*3280*/  LDSM.16.MT88.4 R144, [R17+UR6+0x3c00] ;  /* 0x003c00061190783b */ /* 0x000e9e0008004200 */
[----:B------:R-:W-:-:S02]  /*3290*/  NOP ;  /* 0x0000000000007918 */ /* 0x000fc40000000000 */
[-C--:B-1----:R-:W-:Y:S06]  /*32a0*/  HMMA.16816.F32.BF16 R128, R152, R140.reuse, R128 ;  /* 0x0000008c9880723c */ /* 0x082fec0000041880 */
[----:B---3--:R-:W-:-:S15]  /*32b0*/  HMMA.16816.F32.BF16 R124, R156, R140, R124 ;  /* 0x0000008c9c7c723c */ /* 0x008fde000004187c */
[----:B------:R-:W-:-:S03]  /*32c0*/  NOP ;  /* 0x0000000000007918 */ /* 0x000fc60000000000 */
[-C--:B0-----:R-:W-:Y:S06]  /*32d0*/  HMMA.16816.F32.BF16 R128, R136, R142.reuse, R128 ;  /* 0x0000008e8880723c */ /* 0x081fec0000041880 */
[----:B--2---:R-:W-:-:S15]  /*32e0*/  HMMA.16816.F32.BF16 R124, R144, R142, R124 ;  /* 0x0000008e907c723c */ /* 0x004fde000004187c */
[----:B------:R-:W-:-:S03]  /*32f0*/  NOP ;  /* 0x0000000000007918 */ /* 0x000fc60000000000 */
[----:B------:R-:W-:Y:S01]  /*3300*/  FMUL R15, R128, UR9 ;  /* 0x00000009800f7c20 */ /* 0x000fe20008400000 */
[----:B------:R-:W-:Y:S01]  /*3310*/  FMUL R16, R129, UR9 ;  /* 0x0000000981107c20 */ /* 0x000fe20008400000 */
[----:B------:R-:W-:Y:S01]  /*3320*/  FMUL R136, R130, UR9 ;  /* 0x0000000982887c20 */ /* 0x000fe20008400000 */
[----:B------:R-:W-:-:S03]  /*3330*/  FMUL R137, R131, UR9 ;  /* 0x0000000983897c20 */ /* 0x000fc60008400000 */
[----:B------:R-:W-:Y:S01]  /*3340*/  FMUL R138, R124, UR9 ;  /* 0x000000097c8a7c20 */ /* 0x000fe20008400000 */
[----:B------:R-:W-:Y:S01]  /*3350*/  FMUL R139, R125, UR9 ;  /* 0x000000097d8b7c20 */ /* 0x000fe20008400000 */
[----:B------:R-:W-:Y:S01]  /*3360*/  FMUL R12, R126, UR9 ;  /* 0x000000097e0c7c20 */ /* 0x000fe20008400000 */
[----:B------:R-:W-:Y:S01]  /*3370*/  FMUL R17, R127, UR9 ;  /* 0x000000097f117c20 */ /* 0x000fe20008400000 */
[----:B------:R-:W-:Y:S02]  /*3380*/  FMNMX R16, R15, R16, !PT ;  /* 0x000000100f107209 */ /* 0x000fe40007800000 */
[----:B------:R-:W-:Y:S02]  /*3390*/  FMNMX R136, R136, R137, !PT ;  /* 0x0000008988887209 */ /* 0x000fe40007800000 */
[----:B------:R-:W-:Y:S02]  /*33a0*/  FMNMX R138, R138, R139, !PT ;  /* 0x0000008b8a8a7209 */ /* 0x000fe40007800000 */
[----:B------:R-:W-:Y:S01]  /*33b0*/  FMNMX R17, R12, R17, !PT ;  /* 0x000000110c117209 */ /* 0x000fe20007800000 */
[----:B------:R-:W0:Y:S04]  /*33c0*/  SHFL.BFLY PT, R137, R16, 0x2, 0x1f ;  /* 0x0c401f0010897f89 */ /* 0x000e2800000e0000 */
[----:B------:R-:W1:Y:S04]  /*33d0*/  SHFL.BFLY PT, R141, R136, 0x2, 0x1f ;  /* 0x0c401f00888d7f89 */ /* 0x000e6800000e0000 */
[----:B------:R-:W2:Y:S04]  /*33e0*/  SHFL.BFLY PT, R143, R138, 0x2, 0x1f ;  /* 0x0c401f008a8f7f89 */ /* 0x000ea800000e0000 */
[----:B------:R-:W3:Y:S01]  /*33f0*/  SHFL.BFLY PT, R12, R17, 0x2, 0x1f ;  /* 0x0c401f00110c7f89 */ /* 0x000ee200000e0000 */
[----:B------:R-:W4:Y:S01]  /*3400*/  S2R R15, SR_TID.X ;  /* 0x00000000000f7919 */ /* 0x000f220000002100 */
[----:B0-----:R-:W-:-:S02]  /*3410*/  FMNMX R139, R16, R137, !PT ;  /* 0x00000089108b7209 */ /* 0x001fc40007800000 */
[----:B-1----:R-:W-:Y:S02]  /*3420*/  FMNMX R141, R136, R141, !PT ;  /* 0x0000008d888d7209 */ /* 0x002fe40007800000 */
[----:B--2---:R-:W-:Y:S02]  /*3430*/  FMNMX R143, R138, R143, !PT ;  /* 0x0000008f8a8f7209 */ /* 0x004fe40007800000 */
[----:B---3--:R-:W-:Y:S01]  /*3440*/  FMNMX R144, R17, R12, !PT ;  /* 0x0000000c11907209 */ /* 0x008fe20007800000 */
[----:B------:R-:W0:Y:S04]  /*3450*/  SHFL.BFLY PT, R140, R139, 0x1, 0x1f ;  /* 0x0c201f008b8c7f89 */ /* 0x000e2800000e0000 */
[----:B------:R-:W1:Y:S04]  /*3460*/  SHFL.BFLY PT, R142, R141, 0x1, 0x1f ;  /* 0x0c201f008d8e7f89 */ /* 0x000e6800000e0000 */
[----:B------:R-:W2:Y:S04]  /*3470*/  SHFL.BFLY PT, R16, R143, 0x1, 0x1f ;  /* 0x0c201f008f107f89 */ /* 0x000ea800000e0000 */
[----:B------:R-:W3:Y:S01]  /*3480*/  SHFL.BFLY PT, R145, R144, 0x1, 0x1f ;  /* 0x0c201f0090917f89 */ /* 0x000ee200000e0000 */
[----:B----4-:R-:W-:Y:S01]  /*3490*/  IMAD.SHL.U32 R12, R15, 0x2, RZ ;  /* 0x000000020f0c7824 */ /* 0x010fe200078e00ff */
[----:B------:R-:W-:-:S04]  /*34a0*/  SHF.R.U32.HI R17, RZ, 0x3, R15 ;  /* 0x00000003ff117819 */ /* 0x000fc8000001160f */
[----:B------:R-:W-:Y:S01]  /*34b0*/  LOP3.LUT R146, R12, 0x38, RZ, 0xc0, !PT ;  /* 0x000000380c927812 */ /* 0x000fe200078ec0ff */
[----:B------:R-:W-:Y:S01]  /*34c0*/  BAR.SYNC.DEFER_BLOCKING 0x0 ;  /* 0x0000000000007b1d */ /* 0x000fe20000010000 */
[----:B------:R-:W-:-:S03]  /*34d0*/  LOP3.LUT R136, R17, 0x4, RZ, 0xc0, !PT ;  /* 0x0000000411887812 */ /* 0x000fc600078ec0ff */
[----:B------:R-:W-:Y:S01]  /*34e0*/  VIADD R137, R146, UR6 ;  /* 0x0000000692897c36 */ /* 0x000fe20008000000 */
[----:B0-----:R-:W-:-:S04]  /*34f0*/  FMNMX R140, R139, R140, !PT ;  /* 0x0000008c8b8c7209 */ /* 0x001fc80007800000 */
[----:B------:R-:W-:Y:S02]  /*3500*/  IADD3 R137, R137, R136, RZ ;  /* 0x0000008889897210 */ /* 0x000fe40007ffe0ff */
[----:B-1----:R-:W-:Y:S02]  /*3510*/  FMNMX R142, R141, R142, !PT ;  /* 0x0000008e8d8e7209 */ /* 0x002fe40007800000 */
[----:B--2---:R-:W-:Y:S02]  /*3520*/  FMNMX R16, R143, R16, !PT ;  /* 0x000000108f107209 */ /* 0x004fe40007800000 */
[----:B---3--:R-:W-:Y:S01]  /*3530*/  FMNMX R136, R144, R145, !PT ;  /* 0x0000009190887209 */ /* 0x008fe20007800000 */
[----:B------:R-:W-:Y:S04]  /*3540*/  @P0 STS [R137+0x4000], R140 ;  /* 0x0040008c89000388 */ /* 0x000fe80000000800 */
[----:B------:R-:W-:Y:S04]  /*3550*/  @P0 STS [R137+0x4040], R142 ;  /* 0x0040408e89000388 */ /* 0x000fe80000000800 */
[----:B------:R-:W-:Y:S04]  /*3560*/  @P0 STS [R137+0x4080], R16 ;  /* 0x0040801089000388 */ /* 0x000fe80000000800 */
[----:B------:R-:W-:Y:S01]  /*3570*/  @P0 STS [R137+0x40c0], R136 ;  /* 0x0040c08889000388 */ /* 0x000fe20000000800 */
[----:B------:R-:W-:-:S04]  /*3580*/  LOP3.LUT R17, R15, 0x7f, RZ, 0xc0, !PT ;  /* 0x0000007f0f117812 */ /* 0x000fc800078ec0ff */
[----:B------:R-:W-:Y:S01]  /*3590*/  LEA R144, R17, UR6, 0x2 ;  /* 0x0000000611907c11 */ /* 0x000fe2000f8e10ff */
[----:B------:R-:W-:Y:S06]  /*35a0*/  BAR.SYNC.DEFER_BLOCKING 0x0 ;  /* 0x0000000000007b1d */ /* 0x000fec0000010000 */
[----:B------:R-:W0:Y:S04]  /*35b0*/  @!P2 LDS R8, [R144+0x4000] ;  /* 0x004000009008a984 */ /* 0x000e280000000800 */
[----:B0-----:R-:W0:Y:S02]  /*35c0*/  SHFL.BFLY PT, R17, R8, 0x1, 0x1f ;  /* 0x0c201f0008117f89 */ /* 0x001e2400000e0000 */
[----:B0-----:R-:W-:-:S05]  /*35d0*/  FMNMX R139, R8, R17, !PT ;  /* 0x00000011088b7209 */ /* 0x001fca0007800000 */
[----:B------:R-:W-:Y:S01]  /*35e0*/  @P1 STS [R144+0x4000], R139 ;  /* 0x0040008b90001388 */ /* 0x000fe20000000800 */
[----:B------:R-:W-:Y:S06]  /*35f0*/  BAR.SYNC.DEFER_BLOCKING 0x0 ;  /* 0x0000000000007b1d */ /* 0x000fec0000010000 */
[----:B------:R-:W0:Y:S04]  /*3600*/  LDS R17, [R146+UR6+0x4000] ;  /* 0x0040000692117984 */ /* 0x000e280008000800 */
[----:B------:R-:W1:Y:S04]  /*3610*/  LDS R148, [R146+UR6+0x4080] ;  /* 0x0040800692947984 */ /* 0x000e680008000800 */
[----:B------:R-:W2:Y:S04]  /*3620*/  LDS R138, [R146+UR6+0x4040] ;  /* 0x00404006928a7984 */ /* 0x000ea80008000800 */
[----:B------:R-:W3:Y:S01]  /*3630*/  LDS R149, [R146+UR6+0x40c0] ;  /* 0x0040c00692957984 */ /* 0x000ee20008000800 */
[----:B0-----:R-:W-:-:S02]  /*3640*/  FMNMX R16, R17, R14, !PT ;  /* 0x0000000e11107209 */ /* 0x001fc40007800000 */
[----:B-1----:R-:W-:-:S03]  /*3650*/  FMNMX R148, R148, R11, !PT ;  /* 0x0000000b94947209 */ /* 0x002fc60007800000 */
[----:B------:R-:W-:Y:S02]  /*3660*/  FFMA R129, R129, UR9, -R16 ;  /* 0x0000000981817c23 */ /* 0x000fe40008000810 */
[--C-:B------:R-:W-:Y:S01]  /*3670*/  FFMA R124, R124, UR9, -R148.reuse ;  /* 0x000000097c7c7c23 */ /* 0x100fe20008000894 */
[----:B--2---:R-:W-:Y:S01]  /*3680*/  FMNMX R17, R138, R13, !PT ;  /* 0x0000000d8a117209 */ /* 0x004fe20007800000 */
[----:B------:R-:W-:Y:S01]  /*3690*/  FMUL R136, R129, 1.4426950216293334961 ;  /* 0x3fb8aa3b81887820 */ /* 0x000fe20000400000 */
[----:B---3--:R-:W-:Y:S01]  /*36a0*/  FMNMX R149, R149, R10, !PT ;  /* 0x0000000a95957209 */ /* 0x008fe20007800000 */
[----:B------:R-:W-:Y:S01]  /*36b0*/  FMUL R138, R124, 1.4426950216293334961 ;  /* 0x3fb8aa3b7c8a7820 */ /* 0x000fe20000400000 */
[----:B------:R-:W-:Y:S01]  /*36c0*/  FFMA R124, R125, UR9, -R148 ;  /* 0x000000097d7c7c23 */ /* 0x000fe20008000894 */
[--C-:B------:R-:W-:Y:S01]  /*36d0*/  FFMA R129, R130, UR9, -R17.reuse ;  /* 0x0000000982817c23 */ /* 0x100fe20008000811 */
[----:B------:R-:W-:Y:S01]  /*36e0*/  FFMA R128, R128, UR9, -R16 ;  /* 0x0000000980807c23 */ /* 0x000fe20008000810 */
[----:B------:R0:W-:Y:S01]  /*36f0*/  MUFU.EX2 R130, R136 ;  /* 0x0000008800827308 */ /* 0x0001e20000000800 */
[----:B------:R-:W-:Y:S01]  /*3700*/  FFMA R131, R131, UR9, -R17 ;  /* 0x0000000983837c23 */ /* 0x000fe20008000811 */
[--C-:B------:R-:W-:Y:S01]  /*3710*/  FFMA R126, R126, UR9, -R149.reuse ;  /* 0x000000097e7e7c23 */ /* 0x100fe20008000895 */
[----:B------:R-:W-:Y:S01]  /*3720*/  FMUL R128, R128, 1.4426950216293334961 ;  /* 0x3fb8aa3b80807820 */ /* 0x000fe20000400000 */
[----:B------:R-:W-:Y:S01]  /*3730*/  FMUL R129, R129, 1.4426950216293334961 ;  /* 0x3fb8aa3b81817820 */ /* 0x000fe20000400000 */
[----:B------:R-:W-:Y:S01]  /*3740*/  FMUL R131, R131, 1.4426950216293334961 ;  /* 0x3fb8aa3b83837820 */ /* 0x000fe20000400000 */
[----:B0-----:R-:W-:Y:S01]  /*3750*/  FMUL R136, R124, 1.4426950216293334961 ;  /* 0x3fb8aa3b7c887820 */ /* 0x001fe20000400000 */
[----:B------:R-:W-:Y:S01]  /*3760*/  FFMA R124, R127, UR9, -R149 ;  /* 0x000000097f7c7c23 */ /* 0x000fe20008000895 */
[----:B------:R-:W-:-:S03]  /*3770*/  FMUL R139, R126, 1.4426950216293334961 ;  /* 0x3fb8aa3b7e8b7820 */ /* 0x000fc60000400000 */
[----:B------:R-:W-:Y:S01]  /*3780*/  FMUL R124, R124, 1.4426950216293334961 ;  /* 0x3fb8aa3b7c7c7820 */ /* 0x000fe20000400000 */
[----:B------:R-:W0:Y:S08]  /*3790*/  MUFU.EX2 R128, R128 ;  /* 0x0000008000807308 */ /* 0x000e300000000800 */
[----:B------:R-:W-:Y:S08]  /*37a0*/  MUFU.EX2 R129, R129 ;  /* 0x0000008100817308 */ /* 0x000ff00000000800 */
[----:B------:R-:W1:Y:S08]  /*37b0*/  MUFU.EX2 R131, R131 ;  /* 0x0000008300837308 */ /* 0x000e700000000800 */
[----:B------:R-:W-:Y:S08]  /*37c0*/  MUFU.EX2 R125, R138 ;  /* 0x0000008a007d7308 */ /* 0x000ff00000000800 */
[----:B------:R-:W2:Y:S08]  /*37d0*/  MUFU.EX2 R136, R136 ;  /* 0x0000008800887308 */ /* 0x000eb00000000800 */
[----:B------:R-:W-:Y:S08]  /*37e0*/  MUFU.EX2 R127, R139 ;  /* 0x0000008b007f7308 */ /* 0x000ff00000000800 */
[----:B------:R-:W3:Y:S01]  /*37f0*/  MUFU.EX2 R126, R124 ;  /* 0x0000007c007e7308 */ /* 0x000ee20000000800 */
[----:B0-----:R-:W-:Y:S01]  /*3800*/  FADD R140, R128, R130 ;  /* 0x00000082808c7221 */ /* 0x001fe20000000000 */
[----:B-1----:R-:W-:Y:S01]  /*3810*/  FADD R141, R129, R131 ;  /* 0x00000083818d7221 */ /* 0x002fe20000000000 */
[----:B--2---:R-:W-:-:S03]  /*3820*/  FADD R138, R125, R136 ;  /* 0x000000887d8a7221 */ /* 0x004fc60000000000 */
[----:B------:R-:W0:Y:S04]  /*3830*/  SHFL.BFLY PT, R143, R140, 0x2, 0x1f ;  /* 0x0c401f008c8f7f89 */ /* 0x000e2800000e0000 */
[----:B------:R-:W1:Y:S01]  /*3840*/  SHFL.BFLY PT, R150, R141, 0x2, 0x1f ;  /* 0x0c401f008d967f89 */ /* 0x000e6200000e0000 */
[----:B---3--:R-:W-:-:S03]  /*3850*/  FADD R142, R127, R126 ;  /* 0x0000007e7f8e7221 */ /* 0x008fc60000000000 */
[----:B------:R-:W2:Y:S04]  /*3860*/  SHFL.BFLY PT, R145, R138, 0x2, 0x1f ;  /* 0x0c401f008a917f89 */ /* 0x000ea800000e0000 */
[----:B------:R-:W3:Y:S01]  /*3870*/  SHFL.BFLY PT, R147, R142, 0x2, 0x1f ;  /* 0x0c401f008e937f89 */ /* 0x000ee200000e0000 */
[----:B0-----:R-:W-:Y:S01]  /*3880*/  FADD R143, R140, R143 ;  /* 0x0000008f8c8f7221 */ /* 0x001fe20000000000 */
[----:B-1----:R-:W-:-:S04]  /*3890*/  FADD R150, R141, R150 ;  /* 0x000000968d967221 */ /* 0x002fc80000000000 */
[----:B------:R-:W0:Y:S01]  /*38a0*/  SHFL.BFLY PT, R124, R143, 0x1, 0x1f ;  /* 0x0c201f008f7c7f89 */ /* 0x000e2200000e0000 */
[----:B--2---:R-:W-:Y:S01]  /*38b0*/  FADD R145, R138, R145 ;  /* 0x000000918a917221 */ /* 0x004fe20000000000 */
[----:B---3--:R-:W-:Y:S02]  /*38c0*/  FADD R147, R142, R147 ;  /* 0x000000938e937221 */ /* 0x008fe40000000000 */
[----:B------:R-:W1:Y:S04]  /*38d0*/  SHFL.BFLY PT, R139, R150, 0x1, 0x1f ;  /* 0x0c201f00968b7f89 */ /* 0x000e6800000e0000 */
[----:B------:R-:W2:Y:S04]  /*38e0*/  SHFL.BFLY PT, R152, R145, 0x1, 0x1f ;  /* 0x0c201f0091987f89 */ /* 0x000ea800000e0000 */
[----:B------:R-:W3:Y:S01]  /*38f0*/  SHFL.BFLY PT, R140, R147, 0x1, 0x1f ;  /* 0x0c201f00938c7f89 */ /* 0x000ee200000e0000 */
[----:B0-----:R-:W-:Y:S01]  /*3900*/  FADD R154, R143, R124 ;  /* 0x0000007c8f9a7221 */ /* 0x001fe20000000000 */
[----:B------:R-:W-:Y:S01]  /*3910*/  BAR.SYNC.DEFER_BLOCKING 0x0 ;  /* 0x0000000000007b1d */ /* 0x000fe20000010000 */
[----:B-1----:R-:W-:Y:S01]  /*3920*/  FADD R138, R150, R139 ;  /* 0x0000008b968a7221 */ /* 0x002fe20000000000 */
[----:B--2---:R-:W-:Y:S01]  /*3930*/  FADD R152, R145, R152 ;  /* 0x0000009891987221 */ /* 0x004fe20000000000 */
[----:B---3--:R-:W-:-:S03]  /*3940*/  FADD R140, R147, R140 ;  /* 0x0000008c938c7221 */ /* 0x008fc60000000000 */
[----:B------:R-:W-:Y:S04]  /*3950*/  @P0 STS [R137+0x4000], R154 ;  /* 0x0040009a89000388 */ /* 0x000fe80000000800 */
[----:B------:R-:W-:Y:S04]  /*3960*/  @P0 STS [R137+0x4040], R138 ;  /* 0x0040408a89000388 */ /* 0x000fe80000000800 */
[----:B------:R-:W-:Y:S04]  /*3970*/  @P0 STS [R137+0x4080], R152 ;  /* 0x0040809889000388 */ /* 0x000fe80000000800 */
[----:B------:R-:W-:Y:S01]  /*3980*/  @P0 STS [R137+0x40c0], R140 ;  /* 0x0040c08c89000388 */ /* 0x000fe20000000800 */
[----:B------:R-:W-:Y:S06]  /*3990*/  BAR.SYNC.DEFER_BLOCKING 0x0 ;  /* 0x0000000000007b1d */ /* 0x000fec0000010000 */
[----:B------:R-:W0:Y:S04]  /*39a0*/  @!P2 LDS R9, [R144+0x4000] ;  /* 0x004000009009a984 */ /* 0x000e280000000800 */
[----:B0-----:R-:W0:Y:S02]  /*39b0*/  SHFL.BFLY PT, R124, R9, 0x1, 0x1f ;  /* 0x0c201f00097c7f89 */ /* 0x001e2400000e0000 */
[----:B0-----:R-:W-:-:S05]  /*39c0*/  FADD R145, R9, R124 ;  /* 0x0000007c09917221 */ /* 0x001fca0000000000 */
[----:B------:R-:W-:Y:S01]  /*39d0*/  @P1 STS [R144+0x4000], R145 ;  /* 0x0040009190001388 */ /* 0x000fe20000000800 */
[----:B------:R-:W-:Y:S01]  /*39e0*/  BAR.SYNC.DEFER_BLOCKING 0x0 ;  /* 0x0000000000007b1d */ /* 0x000fe20000010000 */
[----:B------:R-:W-:Y:S01]  /*39f0*/  LOP3.LUT R139, R15, 0x3f, RZ, 0xc0, !PT ;  /* 0x0000003f0f8b7812 */ /* 0x000fe200078ec0ff */
[----:B------:R-:W-:Y:S01]  /*3a00*/  IMAD.WIDE R150, R6, 0x2, R168 ;  /* 0x0000000206967825 */ /* 0x000fe200078e02a8 */
[----:B------:R-:W-:-:S03]  /*3a10*/  SHF.R.S32.HI R142, RZ, 0x6, R15 ;  /* 0x00000006ff8e7819 */ /* 0x000fc6000001140f */
[----:B------:R-:W-:Y:S01]  /*3a20*/  IMAD.SHL.U32 R139, R139, 0x2, RZ ;  /* 0x000000028b8b7824 */ /* 0x000fe200078e00ff */
[----:B------:R-:W-:Y:S01]  /*3a30*/  SGXT R142, R142, 0x1 ;  /* 0x000000018e8e781a */ /* 0x000fe20000000200 */
[----:B------:R-:W-:-:S03]  /*3a40*/  FADD R14, -R16, R14 ;  /* 0x0000000e100e7221 */ /* 0x000fc60000000100 */
[----:B------:R-:W-:Y:S01]  /*3a50*/  LOP3.LUT R124, R139, 0x90, R142, 0x78, !PT ;  /* 0x000000908b7c7812 */ /* 0x000fe200078e788e */
[----:B------:R-:W0:Y:S01]  /*3a60*/  LDS R156, [R146+UR6+0x4000] ;  /* 0x00400006929c7984 */ /* 0x000e220008000800 */
[----:B------:R-:W-:-:S03]  /*3a70*/  IMAD.WIDE R138, R6, 0x2, R172 ;  /* 0x00000002068a7825 */ /* 0x000fc600078e02ac */
[----:B------:R1:W2:Y:S01]  /*3a80*/  LDG.E.U16 R137, desc[UR10][R150.64] ;  /* 0x0000000a96897981 */ /* 0x0002a2000c1e1500 */
[----:B------:R-:W-:-:S04]  /*3a90*/  IMAD.WIDE R152, R6, 0x2, R170 ;  /* 0x0000000206987825 */ /* 0x000fc800078e02aa */
[----:B------:R-:W-:Y:S01]  /*3aa0*/  FMUL R157, R14, 1.4426950216293334961 ;  /* 0x3fb8aa3b0e9d7820 */ /* 0x000fe20000400000 */
[----:B------:R-:W3:Y:S04]  /*3ab0*/  LDS R147, [R146+UR6+0x4040] ;  /* 0x0040400692937984 */ /* 0x000ee80008000800 */
[----:B------:R-:W4:Y:S01]  /*3ac0*/  LDG.E.U16 R139, desc[UR10][R138.64] ;  /* 0x0000000a8a8b7981 */ /* 0x000f22000c1e1500 */
[----:B-1----:R-:W-:-:S05]  /*3ad0*/  IMAD.WIDE R150, R6, 0x2, R134 ;  /* 0x0000000206967825 */ /* 0x002fca00078e0286 */
[----:B------:R1:W5:Y:S04]  /*3ae0*/  LDG.E.U16 R14, desc[UR10][R150.64] ;  /* 0x0000000a960e7981 */ /* 0x000368000c1e1500 */
[----:B------:R1:W2:Y:S02]  /*3af0*/  LDG.E.U16 R138, desc[UR10][R152.64] ;  /* 0x0000000a988a7981 */ /* 0x0002a4000c1e1500 */
[----:B-1----:R-:W-:-:S04]  /*3b00*/  IMAD.WIDE R150, R6, 0x2, R20 ;  /* 0x0000000206967825 */ /* 0x002fc800078e0214 */
[----:B------:R-:W-:Y:S01]  /*3b10*/  FADD R153, -R17, R13 ;  /* 0x0000000d11997221 */ /* 0x000fe20000000100 */
[----:B------:R-:W0:Y:S01]  /*3b20*/  MUFU.EX2 R152, R157 ;  /* 0x0000009d00987308 */ /* 0x000e220000000800 */
[----:B------:R1:W2:Y:S04]  /*3b30*/  LDG.E.U16 R13, desc[UR10][R150.64] ;  /* 0x0000000a960d7981 */ /* 0x0002a8000c1e1500 */
[----:B-1----:R-:W1:Y:S01]  /*3b40*/  LDS R151, [R146+UR6+0x4080] ;  /* 0x0040800692977984 */ /* 0x002e620008000800 */
[----:B------:R-:W-:-:S04]  /*3b50*/  IMAD.WIDE R140, R6, 0x2, R176 ;  /* 0x00000002068c7825 */ /* 0x000fc800078e02b0 */
[----:B------:R-:W-:Y:S01]  /*3b60*/  FMUL R158, R153, 1.4426950216293334961 ;  /* 0x3fb8aa3b999e7820 */ /* 0x000fe20000400000 */
[----:B------:R-:W-:Y:S01]  /*3b70*/  FADD R153, -R148, R11 ;  /* 0x0000000b94997221 */ /* 0x000fe20000000100 */
[----:B------:R-:W1:Y:S01]  /*3b80*/  LDS R146, [R146+UR6+0x40c0] ;  /* 0x0040c00692927984 */ /* 0x000e620008000800 */
[----:B------:R-:W-:-:S04]  /*3b90*/  IMAD.WIDE R142, R6, 0x2, R174 ;  /* 0x00000002068e7825 */ /* 0x000fc800078e02ae */
[C---:B0-----:R-:W-:Y:S01]  /*3ba0*/  FFMA R3, R152.reuse, R3, R156 ;  /* 0x0000000398037223 */ /* 0x041fe2000000009c */
[C---:B------:R-:W-:Y:S01]  /*3bb0*/  FMUL R120, R152.reuse, R120 ;  /* 0x0000007898787220 */ /* 0x040fe20000400000 */
        /* <DEDUP_REMOVED lines=14> */
[----:B------:R-:W-:Y:S01]  /*3ca0*/  FMUL R93, R152, R93 ;  /* 0x0000005d985d7220 */ /* 0x000fe20000400000 */
[----:B------:R-:W2:Y:S01]  /*3cb0*/  LDG.E.U16 R141, desc[UR10][R140.64] ;  /* 0x0000000a8c8d7981 */ /* 0x000ea2000c1e1500 */
[----:B------:R-:W-:-:S04]  /*3cc0*/  IMAD.WIDE R144, R6, 0x2, R166 ;  /* 0x0000000206907825 */ /* 0x000fc800078e02a6 */
[----:B------:R-:W-:Y:S01]  /*3cd0*/  FMUL R152, R153, 1.4426950216293334961 ;  /* 0x3fb8aa3b99987820 */ /* 0x000fe20000400000 */
[----:B------:R-:W3:Y:S01]  /*3ce0*/  MUFU.EX2 R11, R158 ;  /* 0x0000009e000b7308 */ /* 0x000ee20000000800 */
[----:B------:R-:W2:Y:S04]  /*3cf0*/  LDG.E.U16 R145, desc[UR10][R144.64] ;  /* 0x0000000a90917981 */ /* 0x000ea8000c1e1500 */
[----:B------:R0:W2:Y:S03]  /*3d00*/  LDG.E.U16 R140, desc[UR10][R142.64] ;  /* 0x0000000a8e8c7981 */ /* 0x0000a6000c1e1500 */
[----:B------:R-:W1:Y:S01]  /*3d10*/  MUFU.EX2 R152, R152 ;  /* 0x0000009800987308 */ /* 0x000e620000000800 */
[----:B------:R-:W-:-:S04]  /*3d20*/  IMAD.WIDE R154, R6, 0x2, R160 ;  /* 0x00000002069a7825 */ /* 0x000fc800078e02a0 */
[----:B0-----:R-:W-:-:S05]  /*3d30*/  IMAD.WIDE R142, R6, 0x2, R164 ;  /* 0x00000002068e7825 */ /* 0x001fca00078e02a4 */
[----:B------:R0:W2:Y:S01]  /*3d40*/  LDG.E.U16 R144, desc[UR10][R142.64] ;  /* 0x0000000a8e907981 */ /* 0x0000a2000c1e1500 */
[----:B------:R-:W-:-:S04]  /*3d50*/  IMAD.WIDE R156, R6, 0x2, R24 ;  /* 0x00000002069c7825 */ /* 0x000fc800078e0218 */
[----:B0-----:R-:W-:-:S04]  /*3d60*/  IMAD.WIDE R142, R6, 0x2, R162 ;  /* 0x00000002068e7825 */ /* 0x001fc800078e02a2 */
[C---:B---3--:R-:W-:Y:S01]  /*3d70*/  FFMA R4, R11.reuse, R4, R147 ;  /* 0x000000040b047223 */ /* 0x048fe20000000093 */
[C---:B------:R-:W-:Y:S01]  /*3d80*/  FMUL R122, R11.reuse, R122 ;  /* 0x0000007a0b7a7220 */ /* 0x040fe20000400000 */
[----:B------:R-:W3:Y:S04]  /*3d90*/  LDG.E.U16 R147, desc[UR10][R156.64] ;  /* 0x0000000a9c937981 */ /* 0x000ee8000c1e1500 */
[----:B------:R-:W3:Y:S01]  /*3da0*/  LDG.E.U16 R143, desc[UR10][R142.64] ;  /* 0x0000000a8e8f7981 */ /* 0x000ee2000c1e1500 */
[C---:B------:R-:W-:Y:S01]  /*3db0*/  FMUL R123, R11.reuse, R123 ;  /* 0x0000007b0b7b7220 */ /* 0x040fe20000400000 */
[C---:B------:R-:W-:Y:S01]  /*3dc0*/  FMUL R118, R11.reuse, R118 ;  /* 0x000000760b767220 */ /* 0x040fe20000400000 */
[C---:B------:R-:W-:Y:S01]  /*3dd0*/  FMUL R119, R11.reuse, R119 ;  /* 0x000000770b777220 */ /* 0x040fe20000400000 */
[C---:B------:R-:W-:Y:S01]  /*3de0*/  FMUL R114, R11.reuse, R114 ;  /* 0x000000720b727220 */ /* 0x040fe20000400000 */
[C---:B------:R-:W-:Y:S01]  /*3df0*/  FMUL R115, R11.reuse, R115 ;  /* 0x000000730b737220 */ /* 0x040fe20000400000 */
[----:B------:R0:W3:Y:S01]  /*3e00*/  LDG.E.U16 R142, desc[UR10][R154.64] ;  /* 0x0000000a9a8e7981 */ /* 0x0000e2000c1e1500 */
[C---:B------:R-:W-:Y:S01]  /*3e10*/  FMUL R110, R11.reuse, R110 ;  /* 0x0000006e0b6e7220 */ /* 0x040fe20000400000 */
[C---:B------:R-:W-:Y:S01]  /*3e20*/  FMUL R111, R11.reuse, R111 ;  /* 0x0000006f0b6f7220 */ /* 0x040fe20000400000 */
[C---:B------:R-:W-:Y:S01]  /*3e30*/  FMUL R106, R11.reuse, R106 ;  /* 0x0000006a0b6a7220 */ /* 0x040fe20000400000 */
[C---:B------:R-:W-:Y:S01]  /*3e40*/  FMUL R107, R11.reuse, R107 ;  /* 0x0000006b0b6b7220 */ /* 0x040fe20000400000 */
[C---:B------:R-:W-:Y:S01]  /*3e50*/  FMUL R102, R11.reuse, R102 ;  /* 0x000000660b667220 */ /* 0x040fe20000400000 */
[----:B------:R-:W-:Y:S01]  /*3e60*/  FMUL R103, R11, R103 ;  /* 0x000000670b677220 */ /* 0x000fe20000400000 */
[----:B0-----:R-:W-:-:S04]  /*3e70*/  IMAD.WIDE R154, R6, 0x2, R26 ;  /* 0x00000002069a7825 */ /* 0x001fc800078e021a */
[C---:B------:R-:W-:Y:S01]  /*3e80*/  FMUL R98, R11.reuse, R98 ;  /* 0x000000620b627220 */ /* 0x040fe20000400000 */
[C---:B------:R-:W-:Y:S01]  /*3e90*/  FMUL R99, R11.reuse, R99 ;  /* 0x000000630b637220 */ /* 0x040fe20000400000 */
[C---:B------:R-:W-:Y:S01]  /*3ea0*/  FMUL R94, R11.reuse, R94 ;  /* 0x0000005e0b5e7220 */ /* 0x040fe20000400000 */
[----:B------:R-:W-:Y:S01]  /*3eb0*/  FMUL R95, R11, R95 ;  /* 0x0000005f0b5f7220 */ /* 0x000fe20000400000 */
[----:B------:R-:W-:Y:S01]  /*3ec0*/  IMAD.WIDE R156, R6, 0x2, R30 ;  /* 0x00000002069c7825 */ /* 0x000fe200078e021e */
[----:B------:R0:W3:Y:S03]  /*3ed0*/  LDG.E.U16 R11, desc[UR10][R154.64] ;  /* 0x0000000a9a0b7981 */ /* 0x0000e6000c1e1500 */
[C---:B-1----:R-:W-:Y:S01]  /*3ee0*/  FFMA R5, R152.reuse, R5, R151 ;  /* 0x0000000598057223 */ /* 0x042fe20000000097 */
        /* <DEDUP_REMOVED lines=17> */
[----:B------:R-:W-:-:S04]  /*4000*/  IMAD.WIDE R152, R6, 0x2, R32 ;  /* 0x0000000206987825 */ /* 0x000fc800078e0220 */
[----:B------:R-:W-:Y:S01]  /*4010*/  FADD R10, -R149, R10 ;  /* 0x0000000a950a7221 */ /* 0x000fe20000000100 */
[----:B------:R0:W3:Y:S04]  /*4020*/  LDG.E.U16 R251, desc[UR10][R156.64] ;  /* 0x0000000a9cfb7981 */ /* 0x0000e8000c1e1500 */
[----:B------:R1:W3:Y:S01]  /*4030*/  LDG.E.U16 R250, desc[UR10][R154.64] ;  /* 0x0000000a9afa7981 */ /* 0x0002e2000c1e1500 */
[----:B------:R-:W-:-:S03]  /*4040*/  FMUL R10, R10, 1.4426950216293334961 ;  /* 0x3fb8aa3b0a0a7820 */ /* 0x000fc60000400000 */
[----:B------:R1:W3:Y:S01]  /*4050*/  LDG.E.U16 R249, desc[UR10][R152.64] ;  /* 0x0000000a98f97981 */ /* 0x0002e2000c1e1500 */
[----:B0-----:R-:W-:-:S04]  /*4060*/  IMAD.WIDE R156, R6, 0x2, R34 ;  /* 0x00000002069c7825 */ /* 0x001fc800078e0222 */
[C---:B-1----:R-:W-:Y:S01]  /*4070*/  IMAD.WIDE R154, R6.reuse, 0x2, R36 ;  /* 0x00000002069a7825 */ /* 0x042fe200078e0224 */
[----:B------:R0:W3:Y:S03]  /*4080*/  LDG.E.U16 R248, desc[UR10][R156.64] ;  /* 0x0000000a9cf87981 */ /* 0x0000e6000c1e1500 */
[C---:B------:R-:W-:Y:S01]  /*4090*/  IMAD.WIDE R152, R6.reuse, 0x2, R38 ;  /* 0x0000000206987825 */ /* 0x040fe200078e0226 */
[----:B------:R1:W3:Y:S01]  /*40a0*/  LDG.E.U16 R247, desc[UR10][R154.64] ;  /* 0x0000000a9af77981 */ /* 0x0002e2000c1e1500 */
[----:B------:R-:W1:Y:S03]  /*40b0*/  MUFU.EX2 R10, R10 ;  /* 0x0000000a000a7308 */ /* 0x000e660000000800 */
[----:B------:R1:W3:Y:S01]  /*40c0*/  LDG.E.U16 R246, desc[UR10][R152.64] ;  /* 0x0000000a98f67981 */ /* 0x0002e2000c1e1500 */
[----:B0-----:R-:W-:-:S04]  /*40d0*/  IMAD.WIDE R156, R6, 0x2, R40 ;  /* 0x00000002069c7825 */ /* 0x001fc800078e0228 */
[C---:B-1----:R-:W-:Y:S01]  /*40e0*/  IMAD.WIDE R154, R6.reuse, 0x2, R42 ;  /* 0x00000002069a7825 */ /* 0x042fe200078e022a */
[----:B------:R0:W3:Y:S03]  /*40f0*/  LDG.E.U16 R245, desc[UR10][R156.64] ;  /* 0x0000000a9cf57981 */ /* 0x0000e6000c1e1500 */
[C---:B------:R-:W-:Y:S01]  /*4100*/  IMAD.WIDE R152, R6.reuse, 0x2, R46 ;  /* 0x0000000206987825 */ /* 0x040fe200078e022e */
[----:B------:R1:W3:Y:S03]  /*4110*/  LDG.E.U16 R244, desc[UR10][R154.64] ;  /* 0x0000000a9af47981 */ /* 0x0002e6000c1e1500 */
[C---:B------:R-:W-:Y:S01]  /*4120*/  IMAD.WIDE R158, R6.reuse, 0x2, R22 ;  /* 0x00000002069e7825 */ /* 0x040fe200078e0216 */
[----:B------:R1:W3:Y:S03]  /*4130*/  LDG.E.U16 R243, desc[UR10][R152.64] ;  /* 0x0000000a98f37981 */ /* 0x0002e6000c1e1500 */
[C---:B0-----:R-:W-:Y:S01]  /*4140*/  IMAD.WIDE R156, R6.reuse, 0x2, R28 ;  /* 0x00000002069c7825 */ /* 0x041fe200078e021c */
[----:B------:R-:W3:Y:S03]  /*4150*/  LDG.E.U16 R150, desc[UR10][R158.64] ;  /* 0x0000000a9e967981 */ /* 0x000ee6000c1e1500 */
[C---:B-1----:R-:W-:Y:S01]  /*4160*/  IMAD.WIDE R154, R6.reuse, 0x2, R48 ;  /* 0x00000002069a7825 */ /* 0x042fe200078e0230 */
[----:B------:R0:W3:Y:S03]  /*4170*/  LDG.E.U16 R242, desc[UR10][R156.64] ;  /* 0x0000000a9cf27981 */ /* 0x0000e6000c1e1500 */
[C---:B------:R-:W-:Y:S01]  /*4180*/  IMAD.WIDE R152, R6.reuse, 0x2, R50 ;  /* 0x0000000206987825 */ /* 0x040fe200078e0232 */
[----:B------:R1:W3:Y:S03]  /*4190*/  LDG.E.U16 R159, desc[UR10][R154.64] ;  /* 0x0000000a9a9f7981 */ /* 0x0002e6000c1e1500 */
[C---:B0-----:R-:W-:Y:S01]  /*41a0*/  IMAD.WIDE R156, R6.reuse, 0x2, R52 ;  /* 0x00000002069c7825 */ /* 0x041fe200078e0234 */
[----:B------:R0:W3:Y:S03]  /*41b0*/  LDG.E.U16 R158, desc[UR10][R152.64] ;  /* 0x0000000a989e7981 */ /* 0x0000e6000c1e1500 */
[----:B-1----:R-:W-:-:S02]  /*41c0*/  IMAD.WIDE R154, R6, 0x2, R54 ;  /* 0x00000002069a7825 */ /* 0x002fc400078e0236 */
[----:B------:R-:W3:Y:S02]  /*41d0*/  LDG.E.U16 R157, desc[UR10][R156.64] ;  /* 0x0000000a9c9d7981 */ /* 0x000ee4000c1e1500 */
[----:B0-----:R-:W-:-:S04]  /*41e0*/  IMAD.WIDE R152, R6, 0x2, R56 ;  /* 0x0000000206987825 */ /* 0x001fc800078e0238 */
[----:B------:R-:W-:Y:S02]  /*41f0*/  FFMA R2, R10, R2, R146 ;  /* 0x000000020a027223 */ /* 0x000fe40000000092 */
[----:B------:R0:W3:Y:S04]  /*4200*/  LDG.E.U16 R146, desc[UR10][R152.64] ;  /* 0x0000000a98927981 */ /* 0x0000e8000c1e1500 */
[----:B------:R1:W3:Y:S01]  /*4210*/  LDG.E.U16 R156, desc[UR10][R154.64] ;  /* 0x0000000a9a9c7981 */ /* 0x0002e2000c1e1500 */
[----:B0-----:R-:W-:-:S04]  /*4220*/  IMAD.WIDE R152, R6, 0x2, R132 ;  /* 0x0000000206987825 */ /* 0x001fc800078e0284 */
[----:B-1----:R-:W-:-:S06]  /*4230*/  IMAD.WIDE R154, R6, 0x2, R58 ;  /* 0x00000002069a7825 */ /* 0x002fcc00078e023a */
[----:B------:R-:W3:Y:S04]  /*4240*/  LDG.E.U16 R154, desc[UR10][R154.64] ;  /* 0x0000000a9a9a7981 */ /* 0x000ee8000c1e1500 */
[----:B------:R0:W3:Y:S02]  /*4250*/  LDG.E.U16 R155, desc[UR10][R152.64] ;  /* 0x0000000a989b7981 */ /* 0x0000e4000c1e1500 */
[----:B0-----:R-:W-:-:S06]  /*4260*/  IMAD.WIDE R152, R6, 0x2, R44 ;  /* 0x0000000206987825 */ /* 0x001fcc00078e022c */
[----:B------:R0:W3:Y:S01]  /*4270*/  LDG.E.U16 R152, desc[UR10][R152.64] ;  /* 0x0000000a98987981 */ /* 0x0000e2000c1e1500 */
[----:B------:R-:W-:Y:S01]  /*4280*/  BAR.SYNC.DEFER_BLOCKING 0x0 ;  /* 0x0000000000007b1d */ /* 0x000fe20000010000 */
[----:B------:R-:W-:Y:S01]  /*4290*/  SHF.R.S32.HI R151, RZ, 0x2, R15 ;  /* 0x00000002ff977819 */ /* 0x000fe2000001140f */
        /* <DEDUP_REMOVED lines=16> */
[----:B------:R-:W-:-:S02]  /*43a0*/  LOP3.LUT R10, R15, 0x20, RZ, 0xc0, !PT ;  /* 0x000000200f0a7812 */ /* 0x000fc400078ec0ff */
[----:B------:R-:W-:Y:S02]  /*43b0*/  SGXT R151, R151, 0x1 ;  /* 0x000000019797781a */ /* 0x000fe40000000200 */
[----:B------:R-:W-:Y:S01]  /*43c0*/  SHF.R.U32.HI R252, RZ, 0x1, R10 ;  /* 0x00000001fffc7819 */ /* 0x000fe2000001160a */
[----:B------:R-:W-:Y:S01]  /*43d0*/  IMAD.SHL.U32 R10, R15, 0x20, RZ ;  /* 0x000000200f0a7824 */ /* 0x000fe200078e00ff */
[----:B------:R-:W-:-:S04]  /*43e0*/  LOP3.LUT R151, R151, 0x90, RZ, 0xc0, !PT ;  /* 0x0000009097977812 */ /* 0x000fc800078ec0ff */
[----:B------:R-:W-:Y:S01]  /*43f0*/  LOP3.LUT R252, R151, R252, RZ, 0x3c, !PT ;  /* 0x000000fc97fc7212 */ /* 0x000fe200078e3cff */
[----:B----4-:R1:W-:Y:S01]  /*4400*/  STS.U16 [R124+UR6+0x4200], R139 ;  /* 0x0042008b7c007988 */ /* 0x0103e20008000406 */
[----:B0-----:R-:W-:Y:S02]  /*4410*/  LOP3.LUT R153, R10, 0x360, RZ, 0xc0, !PT ;  /* 0x000003600a997812 */ /* 0x001fe400078ec0ff */
[----:B-1----:R-:W-:-:S04]  /*4420*/  LOP3.LUT R139, R15, 0x10, RZ, 0xc0, !PT ;  /* 0x000000100f8b7812 */ /* 0x002fc800078ec0ff */
[----:B------:R-:W-:Y:S02]  /*4430*/  LEA R139, R139, UR6, 0x6 ;  /* 0x000000068b8b7c11 */ /* 0x000fe4000f8e30ff */
[----:B------:R-:W-:Y:S02]  /*4440*/  IADD3 R153, R252, UR6, R153 ;  /* 0x00000006fc997c10 */ /* 0x000fe4000fffe099 */
[----:B------:R-:W-:Y:S01]  /*4450*/  LOP3.LUT R12, R151, 0x10, R12, 0x78, !PT ;  /* 0x00000010970c7812 */ /* 0x000fe200078e780c */
[----:B-----5:R0:W-:Y:S04]  /*4460*/  STS.U16 [R124+UR6+0x4900], R14 ;  /* 0x0049000e7c007988 */ /* 0x0201e80008000406 */
[----:B--2---:R1:W-:Y:S01]  /*4470*/  STS.U16 [R124+UR6+0x4a00], R13 ;  /* 0x004a000d7c007988 */ /* 0x0043e20008000406 */
[----:B0-----:R-:W-:-:S02]  /*4480*/  F2FP.BF16.F32.PACK_AB R14, R136, R125 ;  /* 0x0000007d880e723e */ /* 0x001fc400000010ff */
[----:B-1----:R-:W-:Y:S01]  /*4490*/  F2FP.BF16.F32.PACK_AB R13, R131, R129 ;  /* 0x00000081830d723e */ /* 0x002fe200000010ff */
[----:B------:R-:W-:Y:S04]  /*44a0*/  STS.U16 [R124+UR6+0x4300], R138 ;  /* 0x0043008a7c007988 */ /* 0x000fe80008000406 */
[----:B------:R-:W-:Y:S04]  /*44b0*/  STS.U16 [R124+UR6+0x4400], R137 ;  /* 0x004400897c007988 */ /* 0x000fe80008000406 */
[----:B------:R0:W-:Y:S02]  /*44c0*/  STS.U16 [R124+UR6+0x4100], R140 ;  /* 0x0041008c7c007988 */ /* 0x0001e40008000406 */
[----:B0-----:R-:W-:-:S02]  /*44d0*/  LOP3.LUT R140, R151, 0x160, R10, 0xf8, !PT ;  /* 0x00000160978c7812 */ /* 0x001fc400078ef80a */
[----:B------:R-:W-:-:S04]  /*44e0*/  LOP3.LUT R10, R10, 0x60, RZ, 0xc0, !PT ;  /* 0x000000600a0a7812 */ /* 0x000fc800078ec0ff */
[----:B------:R-:W-:Y:S02]  /*44f0*/  IADD3 R252, R10, R139, RZ ;  /* 0x0000008b0afc7210 */ /* 0x000fe40007ffe0ff */
[----:B------:R-:W-:Y:S02]  /*4500*/  LOP3.LUT R10, R140, 0x10, R15, 0x78, !PT ;  /* 0x000000108c0a7812 */ /* 0x000fe400078e780f */
[----:B------:R-:W-:-:S05]  /*4510*/  LOP3.LUT R15, R15, 0x60, RZ, 0xc0, !PT ;  /* 0x000000600f0f7812 */ /* 0x000fca00078ec0ff */
[----:B------:R-:W-:-:S04]  /*4520*/  IMAD R15, R15, 0x8, R252 ;  /* 0x000000080f0f7824 */ /* 0x000fc800078e02fc */
[----:B------:R-:W-:Y:S01]  /*4530*/  IMAD.IADD R151, R12, 0x1, R15 ;  /* 0x000000010c977824 */ /* 0x000fe200078e020f */
[----:B------:R-:W-:Y:S02]  /*4540*/  F2FP.BF16.F32.PACK_AB R12, R130, R128 ;  /* 0x00000080820c723e */ /* 0x000fe400000010ff */
[----:B------:R-:W-:Y:S01]  /*4550*/  F2FP.BF16.F32.PACK_AB R15, R126, R127 ;  /* 0x0000007f7e0f723e */ /* 0x000fe200000010ff */
[----:B------:R-:W-:Y:S04]  /*4560*/  STS.U16 [R124+UR6+0x4000], R141 ;  /* 0x0040008d7c007988 */ /* 0x000fe80008000406 */
[----:B------:R-:W-:Y:S04]  /*4570*/  STS.U16 [R124+UR6+0x4500], R145 ;  /* 0x004500917c007988 */ /* 0x000fe80008000406 */
[----:B------:R-:W-:Y:S04]  /*4580*/  STS.U16 [R124+UR6+0x4600], R144 ;  /* 0x004600907c007988 */ /* 0x000fe80008000406 */
[----:B---3--:R-:W-:Y:S04]  /*4590*/  STS.U16 [R124+UR6+0x4700], R143 ;  /* 0x0047008f7c007988 */ /* 0x008fe80008000406 */
[----:B------:R-:W-:Y:S04]  /*45a0*/  STS.U16 [R124+UR6+0x4800], R142 ;  /* 0x0048008e7c007988 */ /* 0x000fe80008000406 */
[----:B------:R-:W-:Y:S04]  /*45b0*/  STS.U16 [R124+UR6+0x4c00], R147 ;  /* 0x004c00937c007988 */ /* 0x000fe80008000406 */
[----:B------:R0:W-:Y:S01]  /*45c0*/  STS.U16 [R124+UR6+0x4d00], R11 ;  /* 0x004d000b7c007988 */ /* 0x0001e20008000406 */
[----:B------:R-:W-:Y:S01]  /*45d0*/  UIADD3 UR4, UR4, 0x10, URZ ;  /* 0x0000001004047890 */ /* 0x000fe2000fffe03f */
[----:B0-----:R-:W0:Y:S02]  /*45e0*/  LDC R11, c[0x0][0x264] ;  /* 0x00009900ff0b7b82 */ /* 0x001e240000000800 */
        /* <DEDUP_REMOVED lines=19> */
[----:B------:R-:W-:Y:S01]  /*4720*/  STSM.16.M88.4 [R153+0x6000], R12 ;  /* 0x0060000c99007844 */ /* 0x000fe20000000200 */
[----:B------:R-:W-:Y:S06]  /*4730*/  BAR.SYNC.DEFER_BLOCKING 0x0 ;  /* 0x0000000000007b1d */ /* 0x000fec0000010000 */
[----:B------:R-:W-:Y:S04]  /*4740*/  LDSM.16.M88.4 R144, [R10+UR6+0x6000] ;  /* 0x006000060a90783b */ /* 0x000fe80008000200 */
[----:B------:R-:W1:Y:S04]  /*4750*/  LDSM.16.M88.4 R140, [R151+0x4000] ;  /* 0x00400000978c783b */ /* 0x000e680000000200 */
[----:B------:R2:W3:Y:S04]  /*4760*/  LDSM.16.M88.4 R124, [R10+UR6+0x6200] ;  /* 0x006200060a7c783b */ /* 0x0004e80008000200 */
[----:B------:R-:W4:Y:S04]  /*4770*/  LDSM.16.M88.4 R136, [R151+0x4800] ;  /* 0x004800009788783b */ /* 0x000f280000000200 */
[----:B------:R-:W5:Y:S01]  /*4780*/  LDSM.16.M88.4 R128, [R151+0x5000] ;  /* 0x005000009780783b */ /* 0x000f620000000200 */
[----:B--2---:R-:W2:Y:S03]  /*4790*/  LDC R10, c[0x0][0x254] ;  /* 0x00009500ff0a7b82 */ /* 0x004ea60000000800 */
[----:B------:R-:W5:Y:S01]  /*47a0*/  LDSM.16.M88.4 R12, [R151+0x5800] ;  /* 0x00580000970c783b */ /* 0x000f620000000200 */
[-C--:B-1----:R-:W-:Y:S06]  /*47b0*/  HMMA.16816.F32.BF16 R120, R144, R140.reuse, R120 ;  /* 0x0000008c9078723c */ /* 0x082fec0000041878 */
[----:B---3--:R-:W-:Y:S01]  /*47c0*/  HMMA.16816.F32.BF16 R88, R124, R140, R88 ;  /* 0x0000008c7c58723c */ /* 0x008fe20000041858 */
[----:B------:R-:W1:Y:S01]  /*47d0*/  LDC R140, c[0x0][0x280] ;  /* 0x0000a000ff8c7b82 */ /* 0x000e620000000800 */
[----:B0-----:R-:W-:Y:S01]  /*47e0*/  LEA R6, R11, R6, 0x4 ;  /* 0x000000060b067211 */ /* 0x001fe200078e20ff */
[----:B--2---:R-:W-:-:S03]  /*47f0*/  IMAD R7, R10, 0x10, R7 ;  /* 0x000000100a077824 */ /* 0x004fc600078e0207 */
[----:B------:R-:W-:Y:S01]  /*4800*/  HMMA.16816.F32.BF16 R116, R144, R142, R116 ;  /* 0x0000008e9074723c */ /* 0x000fe20000041874 */
[----:B------:R-:W-:Y:S02]  /*4810*/  IMAD.MOV.U32 R11, RZ, RZ, R148 ;  /* 0x000000ffff0b7224 */ /* 0x000fe400078e0094 */
[----:B------:R-:W-:-:S03]  /*4820*/  IMAD.MOV.U32 R10, RZ, RZ, R149 ;  /* 0x000000ffff0a7224 */ /* 0x000fc600078e0095 */
[----:B----4-:R-:W-:Y:S01]  /*4830*/  HMMA.16816.F32.BF16 R112, R144, R136, R112 ;  /* 0x000000889070723c */ /* 0x010fe20000041870 */
[----:B-1----:R-:W-:-:S05]  /*4840*/  ISETP.LE.AND P3, PT, R140, UR4, PT ;  /* 0x000000048c007c0c */ /* 0x002fca000bf63270 */
[C---:B------:R-:W-:Y:S06]  /*4850*/  HMMA.16816.F32.BF16 R108, R144.reuse, R138, R108 ;  /* 0x0000008a906c723c */ /* 0x040fec000004186c */
[C---:B-----5:R-:W-:Y:S06]  /*4860*/  HMMA.16816.F32.BF16 R104, R144.reuse, R128, R104 ;  /* 0x000000809068723c */ /* 0x060fec0000041868 */
[C---:B------:R-:W-:Y:S06]  /*4870*/  HMMA.16816.F32.BF16 R100, R144.reuse, R130, R100 ;  /* 0x000000829064723c */ /* 0x040fec0000041864 */
[C---:B------:R-:W-:Y:S06]  /*4880*/  HMMA.16816.F32.BF16 R96, R144.reuse, R12, R96 ;  /* 0x0000000c9060723c */ /* 0x040fec0000041860 */
[----:B------:R-:W-:Y:S06]  /*4890*/  HMMA.16816.F32.BF16 R92, R144, R14, R92 ;  /* 0x0000000e905c723c */ /* 0x000fec000004185c */
[C---:B------:R-:W-:Y:S06]  /*48a0*/  HMMA.16816.F32.BF16 R84, R124.reuse, R142, R84 ;  /* 0x0000008e7c54723c */ /* 0x040fec0000041854 */
[C---:B------:R-:W-:Y:S06]  /*48b0*/  HMMA.16816.F32.BF16 R60, R124.reuse, R136, R60 ;  /* 0x000000887c3c723c */ /* 0x040fec000004183c */
[C---:B------:R-:W-:Y:S06]  /*48c0*/  HMMA.16816.F32.BF16 R80, R124.reuse, R138, R80 ;  /* 0x0000008a7c50723c */ /* 0x040fec0000041850 */
[C---:B------:R-:W-:Y:S06]  /*48d0*/  HMMA.16816.F32.BF16 R64, R124.reuse, R128, R64 ;  /* 0x000000807c40723c */ /* 0x040fec0000041840 */
[C---:B------:R-:W-:Y:S06]  /*48e0*/  HMMA.16816.F32.BF16 R68, R124.reuse, R130, R68 ;  /* 0x000000827c44723c */ /* 0x040fec0000041844 */
[C---:B------:R-:W-:Y:S06]  /*48f0*/  HMMA.16816.F32.BF16 R72, R124.reuse, R12, R72 ;  /* 0x0000000c7c48723c */ /* 0x040fec0000041848 */
[----:B------:R-:W-:Y:S01]  /*4900*/  HMMA.16816.F32.BF16 R76, R124, R14, R76 ;  /* 0x0000000e7c4c723c */ /* 0x000fe2000004184c */
[----:B------:R-:W-:-:S06]  /*4910*/  MOV R13, R17 ;  /* 0x00000011000d7202 */ /* 0x000fcc0000000f00 */
[----:B------:R-:W-:Y:S01]  /*4920*/  IMAD.MOV.U32 R14, RZ, RZ, R16 ;  /* 0x000000ffff0e7224 */ /* 0x000fe200078e0010 */
[----:B------:R-:W-:-:S01]  /*4930*/  NOP ;  /* 0x0000000000007918 */ /* 0x000fc20000000000 */
[----:B------:R-:W-:-:S15]  /*4940*/  @!P3 BRA `(.L_x_1) ;  /* 0xffffffdc0038b947 */ /* 0x000fde000383ffff */
.L_x_0:
[----:B------:R-:W0:Y:S01]  /*4950*/  S2R R8, SR_TID.X ;  /* 0x0000000000087919 */ /* 0x000e220000002100 */
[----:B-1----:R-:W1:Y:S01]  /*4960*/  LDC R18, c[0x0][0x278] ;  /* 0x00009e00ff127b82 */ /* 0x002e620000000800 */
[----:B------:R-:W-:Y:S01]  /*4970*/  IMAD.MOV.U32 R28, RZ, RZ, R86 ;  /* 0x000000ffff1c7224 */ /* 0x000fe200078e0056 */
[----:B------:R-:W-:Y:S01]  /*4980*/  MOV R22, R63 ;  /* 0x0000003f00167202 */ /* 0x000fe20000000f00 */
[----:B------:R-:W-:Y:S01]  /*4990*/  IMAD.MOV.U32 R25, RZ, RZ, R3 ;  /* 0x000000ffff197224 */ /* 0x000fe200078e0003 */
[----:B------:R-:W-:Y:S01]  /*49a0*/  MOV R23, R5 ;  /* 0x0000000500177202 */ /* 0x000fe20000000f00 */
[----:B------:R-:W-:Y:S01]  /*49b0*/  IMAD.MOV.U32 R21, RZ, RZ, R2 ;  /* 0x000000ffff157224 */ /* 0x000fe200078e0002 */
[----:B------:R-:W-:Y:S01]  /*49c0*/  MOV R20, R65 ;  /* 0x0000004100147202 */ /* 0x000fe20000000f00 */
[C---:B------:R-:W-:Y:S01]  /*49d0*/  FMUL R2, R25.reuse, 8388608 ;  /* 0x4b00000019027820 */ /* 0x040fe20000400000 */
[----:B------:R-:W-:Y:S01]  /*49e0*/  FSETP.GEU.AND P2, PT, R25, 1.175494350822287508e-38, PT ;  /* 0x008000001900780b */ /* 0x000fe20003f4e000 */
[C---:B------:R-:W-:Y:S01]  /*49f0*/  FMUL R46, R21.reuse, 8388608 ;  /* 0x4b000000152e7820 */ /* 0x040fe20000400000 */
[C---:B------:R-:W-:Y:S01]  /*4a00*/  FSETP.GT.AND P1, PT, |R21|.reuse, 8.50705917302346158658e+37, PT ;  /* 0x7e8000001500780b */ /* 0x040fe20003f24200 */
[----:B------:R-:W-:Y:S01]  /*4a10*/  IMAD.MOV.U32 R14, RZ, RZ, R67 ;  /* 0x000000ffff0e7224 */ /* 0x000fe200078e0043 */
[----:B------:R-:W-:Y:S01]  /*4a20*/  FSEL R2, R2, R25, !P2 ;  /* 0x0000001902027208 */ /* 0x000fe20005000000 */
[----:B------:R-:W-:Y:S01]  /*4a30*/  IMAD.MOV.U32 R50, RZ, RZ, R71 ;  /* 0x000000ffff327224 */ /* 0x000fe200078e0047 */
[----:B------:R-:W-:Y:S01]  /*4a40*/  FSETP.GEU.AND P5, PT, R21, 1.175494350822287508e-38, PT ;  /* 0x008000001500780b */ /* 0x000fe20003fae000 */
[----:B------:R-:W-:Y:S01]  /*4a50*/  IMAD.MOV.U32 R44, RZ, RZ, R75 ;  /* 0x000000ffff2c7224 */ /* 0x000fe200078e004b */
[----:B------:R-:W-:Y:S01]  /*4a60*/  FSEL R5, RZ, -23, P2 ;  /* 0xc1b80000ff057808 */ /* 0x000fe20001000000 */
[----:B------:R-:W-:Y:S01]  /*4a70*/  IMAD.MOV.U32 R40, RZ, RZ, R85 ;  /* 0x000000ffff287224 */ /* 0x000fe200078e0055 */
[----:B------:R-:W-:Y:S01]  /*4a80*/  FSEL R46, R46, R21, !P5 ;  /* 0x000000152e2e7208 */ /* 0x000fe20006800000 */
[----:B------:R-:W-:Y:S01]  /*4a90*/  IMAD.MOV.U32 R26, RZ, RZ, R60 ;  /* 0x000000ffff1a7224 */ /* 0x000fe200078e003c */
[C---:B------:R-:W-:Y:S01]  /*4aa0*/  FSETP.GT.AND P2, PT, |R23|.reuse, 8.50705917302346158658e+37, PT ;  /* 0x7e8000001700780b */ /* 0x040fe20003f44200 */
[----:B------:R-:W-:Y:S01]  /*4ab0*/  IMAD.MOV.U32 R24, RZ, RZ, R61 ;  /* 0x000000ffff187224 */ /* 0x000fe200078e003d */
[----:B------:R-:W-:Y:S01]  /*4ac0*/  FSETP.GEU.AND P4, PT, R23, 1.175494350822287508e-38, PT ;  /* 0x008000001700780b */ /* 0x000fe20003f8e000 */
[----:B------:R-:W-:Y:S01]  /*4ad0*/  @P1 FMUL R79, R79, 0.25 ;  /* 0x3e8000004f4f1820 */ /* 0x000fe20000400000 */
[----:B------:R-:W-:Y:S01]  /*4ae0*/  @P1 FMUL R78, R78, 0.25 ;  /* 0x3e8000004e4e1820 */ /* 0x000fe20000400000 */
[----:B------:R-:W-:Y:S01]  /*4af0*/  @P1 FMUL R44, R44, 0.25 ;  /* 0x3e8000002c2c1820 */ /* 0x000fe20000400000 */
[----:B------:R-:W-:Y:S01]  /*4b00*/  @P1 FMUL R74, R74, 0.25 ;  /* 0x3e8000004a4a1820 */ /* 0x000fe20000400000 */
[----:B------:R-:W-:Y:S01]  /*4b10*/  @P1 FMUL R50, R50, 0.25 ;  /* 0x3e80000032321820 */ /* 0x000fe20000400000 */
[----:B------:R-:W-:Y:S01]  /*4b20*/  @P1 FMUL R70, R70, 0.25 ;  /* 0x3e80000046461820 */ /* 0x000fe20000400000 */
[----:B------:R-:W-:Y:S01]  /*4b30*/  @P1 FMUL R14, R14, 0.25 ;  /* 0x3e8000000e0e1820 */ /* 0x000fe20000400000 */
[----:B------:R-:W-:Y:S01]  /*4b40*/  @P1 FMUL R66, R66, 0.25 ;  /* 0x3e80000042421820 */ /* 0x000fe20000400000 */
[C---:B0-----:R-:W-:Y:S01]  /*4b50*/  SHF.L.U32 R6, R8.reuse, 0xb, RZ ;  /* 0x0000000b08067819 */ /* 0x041fe200000006ff */
[----:B------:R-:W-:Y:S01]  /*4b60*/  @P1 FMUL R83, R83, 0.25 ;  /* 0x3e80000053531820 */ /* 0x000fe20000400000 */
[----:B------:R-:W-:Y:S01]  /*4b70*/  LOP3.LUT R9, R8, 0x7f, RZ, 0xc0, !PT ;  /* 0x0000007f08097812 */ /* 0x000fe200078ec0ff */
[----:B------:R-:W-:Y:S01]  /*4b80*/  @P1 FMUL R82, R82, 0.25 ;  /* 0x3e80000052521820 */ /* 0x000fe20000400000 */
[----:B------:R-:W-:Y:S01]  /*4b90*/  LOP3.LUT R10, R8, 0x3f, RZ, 0xc0, !PT ;  /* 0x0000003f080a7812 */ /* 0x000fe200078ec0ff */
[----:B------:R-:W-:Y:S01]  /*4ba0*/  @P1 FMUL R22, R22, 0.25 ;  /* 0x3e80000016161820 */ /* 0x000fe20000400000 */
[----:B------:R-:W-:Y:S01]  /*4bb0*/  LOP3.LUT R7, R6, 0x3000, RZ, 0xc0, !PT ;  /* 0x0000300006077812 */ /* 0x000fe200078ec0ff */
[----:B------:R-:W-:Y:S01]  /*4bc0*/  @P1 FMUL R62, R62, 0.25 ;  /* 0x3e8000003e3e1820 */ /* 0x000fe20000400000 */
[----:B------:R-:W-:Y:S01]  /*4bd0*/  ISETP.GE.U32.AND P0, PT, R9, 0x20, PT ;  /* 0x000000200900780c */ /* 0x000fe20003f06070 */
[C---:B------:R-:W-:Y:S01]  /*4be0*/  IMAD.SHL.U32 R9, R8.reuse, 0x10, RZ ;  /* 0x0000001008097824 */ /* 0x040fe200078e00ff */
[----:B------:R-:W-:Y:S01]  /*4bf0*/  LOP3.LUT R6, R8, 0x40, RZ, 0xc0, !PT ;  /* 0x0000004008067812 */ /* 0x000fe200078ec0ff */
[----:B------:R-:W-:Y:S01]  /*4c00*/  IMAD R7, R10, 0x10, R7 ;  /* 0x000000100a077824 */ /* 0x000fe200078e0207 */
[----:B------:R-:W-:Y:S01]  /*4c10*/  SHF.L.U32 R10, R8, 0x5, RZ ;  /* 0x00000005080a7819 */ /* 0x000fe200000006ff */
[----:B------:R-:W-:Y:S01]  /*4c20*/  @P1 FMUL R87, R87, 0.25 ;  /* 0x3e80000057571820 */ /* 0x000fe20000400000 */
[----:B------:R-:W-:Y:S01]  /*4c30*/  SHF.R.U32.HI R6, RZ, 0x1, R6 ;  /* 0x00000001ff067819 */ /* 0x000fe20000011606 */
[----:B------:R-:W-:Y:S01]  /*4c40*/  @P1 FMUL R28, R28, 0.25 ;  /* 0x3e8000001c1c1820 */ /* 0x000fe20000400000 */
[----:B------:R-:W-:Y:S01]  /*4c50*/  LOP3.LUT R9, R9, 0x70, RZ, 0xc0, !PT ;  /* 0x0000007009097812 */ /* 0x000fe200078ec0ff */
[----:B------:R-:W-:Y:S01]  /*4c60*/  @P1 FMUL R91, R91, 0.25 ;  /* 0x3e8000005b5b1820 */ /* 0x000fe20000400000 */
[----:B------:R-:W-:Y:S01]  /*4c70*/  LOP3.LUT R6, R7, R6, RZ, 0x3c, !PT ;  /* 0x0000000607067212 */ /* 0x000fe200078e3cff */
[----:B------:R-:W-:Y:S01]  /*4c80*/  @P1 FMUL R90, R90, 0.25 ;  /* 0x3e8000005a5a1820 */ /* 0x000fe20000400000 */
[----:B------:R-:W-:Y:S01]  /*4c90*/  SHF.R.U32.HI R19, RZ, 0x5, R8 ;  /* 0x00000005ff137819 */ /* 0x000fe20000011608 */
[----:B------:R-:W-:Y:S01]  /*4ca0*/  VIADD R12, R9, UR6 ;  /* 0x00000006090c7c36 */ /* 0x000fe20008000000 */
[----:B------:R-:W-:Y:S01]  /*4cb0*/  LOP3.LUT R7, R8, 0x18, RZ, 0xc0, !PT ;  /* 0x0000001808077812 */ /* 0x000fe200078ec0ff */
[----:B------:R-:W-:Y:S01]  /*4cc0*/  VIADD R9, R2, 0xc0cafb0d ;  /* 0xc0cafb0d02097836 */ /* 0x000fe20000000000 */
[----:B------:R-:W-:Y:S01]  /*4cd0*/  LOP3.LUT R10, R10, 0xc60, RZ, 0xc0, !PT ;  /* 0x00000c600a0a7812 */ /* 0x000fe200078ec0ff */
[----:B------:R-:W-:Y:S01]  /*4ce0*/  IMAD.MOV.U32 R54, RZ, RZ, R69 ;  /* 0x000000ffff367224 */ /* 0x000fe200078e0045 */
[----:B------:R-:W-:Y:S01]  /*4cf0*/  SGXT.U32 R19, R19, 0x2 ;  /* 0x000000021313781a */ /* 0x000fe20000000000 */
[----:B------:R-:W-:Y:S01]  /*4d00*/  IMAD.MOV.U32 R48, RZ, RZ, R73 ;  /* 0x000000ffff307224 */ /* 0x000fe200078e0049 */
[----:B------:R-:W-:Y:S01]  /*4d10*/  LOP3.LUT R11, R9, 0xff800000, RZ, 0xc0, !PT ;  /* 0xff800000090b7812 */ /* 0x000fe200078ec0ff */
[C---:B------:R-:W-:Y:S01]  /*4d20*/  IMAD R86, R7.reuse, 0x200, R10 ;  /* 0x0000020007567824 */ /* 0x040fe200078e020a */
[----:B------:R-:W-:Y:S01]  /*4d30*/  LEA.HI R7, R7, R12, RZ, 0x1f ;  /* 0x0000000c07077211 */ /* 0x000fe200078ff8ff */
[----:B------:R-:W-:-:S02]  /*4d40*/  IMAD.MOV.U32 R12, RZ, RZ, R4 ;  /* 0x000000ffff0c7224 */ /* 0x000fc400078e0004 */
[----:B------:R-:W-:Y:S01]  /*4d50*/  FMUL R4, R23, 8388608 ;  /* 0x4b00000017047820 */ /* 0x000fe20000400000 */
[----:B-1----:R-:W-:Y:S01]  /*4d60*/  IMAD R19, R19, R18, RZ ;  /* 0x0000001213137224 */ /* 0x002fe200078e02ff */
[----:B------:R-:W-:Y:S01]  /*4d70*/  MOV R56, R68 ;  /* 0x0000004400387202 */ /* 0x000fe20000000f00 */
[C---:B------:R-:W-:Y:S01]  /*4d80*/  FMUL R3, R12.reuse, 8388608 ;  /* 0x4b0000000c037820 */ /* 0x040fe20000400000 */
[----:B------:R-:W-:Y:S01]  /*4d90*/  FSETP.GEU.AND P3, PT, R12, 1.175494350822287508e-38, PT ;  /* 0x008000000c00780b */ /* 0x000fe20003f6e000 */
[----:B------:R-:W-:Y:S01]  /*4da0*/  @P2 FMUL R77, R77, 0.25 ;  /* 0x3e8000004d4d2820 */ /* 0x000fe20000400000 */
[----:B------:R-:W-:Y:S01]  /*4db0*/  LEA R33, R18, R19, 0x2 ;  /* 0x0000001312217211 */ /* 0x000fe200078e10ff */
[----:B------:R-:W-:Y:S01]  /*4dc0*/  @P2 FMUL R76, R76, 0.25 ;  /* 0x3e8000004c4c2820 */ /* 0x000fe20000400000 */
[----:B------:R-:W-:Y:S01]  /*4dd0*/  FSEL R3, R3, R12, !P3 ;  /* 0x0000000c03037208 */ /* 0x000fe20005800000 */
[----:B------:R-:W-:Y:S01]  /*4de0*/  @P2 FMUL R48, R48, 0.25 ;  /* 0x3e80000030302820 */ /* 0x000fe20000400000 */
[----:B------:R-:W-:Y:S01]  /*4df0*/  FSEL R32, RZ, -23, P3 ;  /* 0xc1b80000ff207808 */ /* 0x000fe20001800000 */
[----:B------:R-:W-:Y:S01]  /*4e00*/  @P2 FMUL R72, R72, 0.25 ;  /* 0x3e80000048482820 */ /* 0x000fe20000400000 */
[C---:B------:R-:W-:Y:S01]  /*4e10*/  FSETP.GEU.AND P3, PT, |R21|.reuse, 1.175494350822287508e-38, PT ;  /* 0x008000001500780b */ /* 0x040fe20003f6e200 */
[----:B------:R-:W-:Y:S01]  /*4e20*/  @P1 FMUL R21, R21, 0.25 ;  /* 0x3e80000015151820 */ /* 0x000fe20000400000 */
[----:B------:R-:W-:Y:S01]  /*4e30*/  LEA R35, R18, R33, 0x2 ;  /* 0x0000002112237211 */ /* 0x000fe200078e10ff */
[----:B------:R-:W-:Y:S01]  /*4e40*/  @P2 FMUL R54, R54, 0.25 ;  /* 0x3e80000036362820 */ /* 0x000fe20000400000 */
[----:B------:R-:W-:Y:S01]  /*4e50*/  IADD3 R38, R3, -0x3f3504f3, RZ ;  /* 0xc0cafb0d03267810 */ /* 0x000fe20007ffe0ff */
[----:B------:R-:W-:Y:S01]  /*4e60*/  @P2 FMUL R56, R56, 0.25 ;  /* 0x3e80000038382820 */ /* 0x000fe20000400000 */
[----:B------:R-:W-:Y:S01]  /*4e70*/  FSEL R4, R4, R23, !P4 ;  /* 0x0000001704047208 */ /* 0x000fe20006000000 */
[----:B------:R-:W-:Y:S01]  /*4e80*/  IMAD R37, R18, 0x4, R35 ;  /* 0x0000000412257824 */ /* 0x000fe200078e0223 */
[----:B------:R-:W-:Y:S01]  /*4e90*/  LOP3.LUT R38, R38, 0xff800000, RZ, 0xc0, !PT ;  /* 0xff80000026267812 */ /* 0x000fe200078ec0ff */
[----:B------:R-:W-:Y:S01]  /*4ea0*/  @P2 FMUL R20, R20, 0.25 ;  /* 0x3e80000014142820 */ /* 0x000fe20000400000 */
[----:B------:R-:W-:Y:S01]  /*4eb0*/  MOV R140, R123 ;  /* 0x0000007b008c7202 */ /* 0x000fe20000000f00 */
[----:B------:R-:W-:Y:S01]  /*4ec0*/  IMAD R39, R18, 0x4, R37 ;  /* 0x0000000412277824 */ /* 0x000fe200078e0225 */
[----:B------:R-:W-:Y:S01]  /*4ed0*/  I2FP.F32.S32 R9, R38 ;  /* 0x0000002600097245 */ /* 0x000fe20000201400 */
[----:B------:R-:W-:Y:S01]  /*4ee0*/  @!P3 FMUL R21, R21, 16777216 ;  /* 0x4b8000001515b820 */ /* 0x000fe20000400000 */
[----:B------:R-:W-:Y:S01]  /*4ef0*/  @!P3 FMUL R79, R79, 16777216 ;  /* 0x4b8000004f4fb820 */ /* 0x000fe20000400000 */
[----:B------:R-:W-:Y:S01]  /*4f00*/  @!P3 FMUL R78, R78, 16777216 ;  /* 0x4b8000004e4eb820 */ /* 0x000fe20000400000 */
[----:B------:R-:W-:Y:S01]  /*4f10*/  LEA R41, R18, R39, 0x2 ;  /* 0x0000002712297211 */ /* 0x000fe200078e10ff */
[----:B------:R-:W-:Y:S01]  /*4f20*/  FFMA.FTZ R32, R9, 1.1920928955078125e-07, R32 ;  /* 0x3400000009207823 */ /* 0x000fe20000010020 */
[----:B------:R-:W-:Y:S01]  /*4f30*/  @!P3 FMUL R44, R44, 16777216 ;  /* 0x4b8000002c2cb820 */ /* 0x000fe20000400000 */
[----:B------:R-:W0:Y:S01]  /*4f40*/  MUFU.RCP R9, R21 ;  /* 0x0000001500097308 */ /* 0x000e220000001000 */
[----:B------:R-:W-:Y:S01]  /*4f50*/  @!P3 FMUL R74, R74, 16777216 ;  /* 0x4b8000004a4ab820 */ /* 0x000fe20000400000 */
        /* <DEDUP_REMOVED lines=12> */
[----:B------:R-:W-:Y:S01]  /*5020*/  FSETP.GEU.AND P3, PT, |R23|, 1.175494350822287508e-38, PT ;  /* 0x008000001700780b */ /* 0x000fe20003f6e200 */
[----:B------:R-:W-:-:S02]  /*5030*/  IMAD R43, R18, 0x4, R41 ;  /* 0x00000004122b7824 */ /* 0x000fc400078e0229 */
[----:B------:R-:W-:Y:S01]  /*5040*/  @P2 FMUL R23, R23, 0.25 ;  /* 0x3e80000017172820 */ /* 0x000fe20000400000 */
[----:B------:R-:W-:Y:S01]  /*5050*/  @P2 FMUL R64, R64, 0.25 ;  /* 0x3e80000040402820 */ /* 0x000fe20000400000 */
[----:B------:R-:W-:Y:S01]  /*5060*/  @P2 FMUL R81, R81, 0.25 ;  /* 0x3e80000051512820 */ /* 0x000fe20000400000 */
[----:B------:R-:W-:Y:S02]  /*5070*/  IMAD R55, R18, 0x4, R43 ;  /* 0x0000000412377824 */ /* 0x000fe400078e022b */
[----:B------:R-:W-:Y:S01]  /*5080*/  @P2 FMUL R80, R80, 0.25 ;  /* 0x3e80000050502820 */ /* 0x000fe20000400000 */
[----:B------:R-:W-:Y:S01]  /*5090*/  @P2 FMUL R24, R24, 0.25 ;  /* 0x3e80000018182820 */ /* 0x000fe20000400000 */
[----:B------:R-:W-:Y:S01]  /*50a0*/  @P2 FMUL R26, R26, 0.25 ;  /* 0x3e8000001a1a2820 */ /* 0x000fe20000400000 */
[----:B------:R-:W-:Y:S01]  /*50b0*/  @P2 FMUL R40, R40, 0.25 ;  /* 0x3e80000028282820 */ /* 0x000fe20000400000 */
[----:B------:R-:W-:Y:S01]  /*50c0*/  LEA R57, R18, R55, 0x2 ;  /* 0x0000003712397211 */ /* 0x000fe200078e10ff */
[----:B------:R-:W-:Y:S01]  /*50d0*/  @P2 FMUL R84, R84, 0.25 ;  /* 0x3e80000054542820 */ /* 0x000fe20000400000 */
[----:B------:R-:W-:Y:S01]  /*50e0*/  @P2 FMUL R89, R89, 0.25 ;  /* 0x3e80000059592820 */ /* 0x000fe20000400000 */
[----:B------:R-:W-:Y:S01]  /*50f0*/  @!P3 FMUL R23, R23, 16777216 ;  /* 0x4b8000001717b820 */ /* 0x000fe20000400000 */
[----:B------:R-:W-:Y:S01]  /*5100*/  LEA R59, R18, R57, 0x2 ;  /* 0x00000039123b7211 */ /* 0x000fe200078e10ff */
[----:B------:R-:W-:Y:S01]  /*5110*/  @P2 FMUL R88, R88, 0.25 ;  /* 0x3e80000058582820 */ /* 0x000fe20000400000 */
[----:B------:R-:W-:-:S02]  /*5120*/  IMAD.MOV.U32 R136, RZ, RZ, R119 ;  /* 0x000000ffff887224 */ /* 0x000fc400078e0077 */
[C---:B0-----:R-:W-:Y:S01]  /*5130*/  FMUL R123, R9.reuse, R66 ;  /* 0x00000042097b7220 */ /* 0x041fe20000400000 */
[----:B------:R-:W-:Y:S01]  /*5140*/  FSETP.GT.AND P1, PT, |R12|, 8.50705917302346158658e+37, PT ;  /* 0x7e8000000c00780b */ /* 0x000fe20003f24200 */
        /* <DEDUP_REMOVED lines=32> */
[----:B------:R-:W-:Y:S01]  /*5350*/  IMAD R61, R18, 0x4, R59 ;  /* 0x00000004123d7824 */ /* 0x000fe200078e023b */
[C---:B------:R-:W-:Y:S01]  /*5360*/  FSETP.GEU.AND P3, PT, |R12|.reuse, 1.175494350822287508e-38, PT ;  /* 0x008000000c00780b */ /* 0x040fe20003f6e200 */
[----:B------:R-:W-:Y:S01]  /*5370*/  @P1 FMUL R12, R12, 0.25 ;  /* 0x3e8000000c0c1820 */ /* 0x000fe20000400000 */
[----:B------:R-:W-:Y:S01]  /*5380*/  IMAD.MOV.U32 R142, RZ, RZ, R122 ;  /* 0x000000ffff8e7224 */ /* 0x000fe200078e007a */
[----:B------:R-:W-:Y:S01]  /*5390*/  MOV R126, R110 ;  /* 0x0000006e007e7202 */ /* 0x000fe20000000f00 */
[C---:B------:R-:W-:Y:S01]  /*53a0*/  IMAD R63, R18.reuse, 0x4, R61 ;  /* 0x00000004123f7824 */ /* 0x040fe200078e023d */
[----:B------:R-:W-:Y:S01]  /*53b0*/  MOV R122, R104 ;  /* 0x00000068007a7202 */ /* 0x000fe20000000f00 */
[----:B------:R-:W-:Y:S01]  /*53c0*/  IMAD.MOV.U32 R134, RZ, RZ, R114 ;  /* 0x000000ffff867224 */ /* 0x000fe200078e0072 */
[----:B------:R-:W-:Y:S01]  /*53d0*/  MOV R110, R107 ;  /* 0x0000006b006e7202 */ /* 0x000fe20000000f00 */
[----:B------:R-:W-:-:S02]  /*53e0*/  IMAD R65, R18, 0x4, R63 ;  /* 0x0000000412417824 */ /* 0x000fc400078e023f */
[C---:B0-----:R-:W-:Y:S01]  /*53f0*/  FMUL R107, R9.reuse, R64 ;  /* 0x00000040096b7220 */ /* 0x041fe20000400000 */
[----:B------:R-:W-:Y:S02]  /*5400*/  IMAD.MOV.U32 R104, RZ, RZ, R102 ;  /* 0x000000ffff687224 */ /* 0x000fe400078e0066 */
[----:B------:R-:W-:Y:S01]  /*5410*/  FMUL R70, R9, R40 ;  /* 0x0000002809467220 */ /* 0x000fe20000400000 */
[----:B------:R-:W-:Y:S01]  /*5420*/  IMAD.MOV.U32 R138, RZ, RZ, R118 ;  /* 0x000000ffff8a7224 */ /* 0x000fe200078e0076 */
[----:B------:R-:W-:Y:S01]  /*5430*/  LEA R69, R18, R65, 0x2 ;  /* 0x0000004112457211 */ /* 0x000fe200078e10ff */
[----:B------:R-:W-:Y:S01]  /*5440*/  @!P3 FMUL R12, R12, 16777216 ;  /* 0x4b8000000c0cb820 */ /* 0x000fe20000400000 */
[----:B------:R-:W-:Y:S01]  /*5450*/  IMAD.MOV.U32 R132, RZ, RZ, R115 ;  /* 0x000000ffff847224 */ /* 0x000fe200078e0073 */
[----:B------:R-:W-:Y:S01]  /*5460*/  FSETP.GT.AND P2, PT, |R25|, 8.50705917302346158658e+37, PT ;  /* 0x7e8000001900780b */ /* 0x000fe20003f44200 */
[----:B------:R-:W-:Y:S02]  /*5470*/  IMAD.MOV.U32 R124, RZ, RZ, R111 ;  /* 0x000000ffff7c7224 */ /* 0x000fe400078e006f */
[----:B------:R-:W-:Y:S01]  /*5480*/  FMUL R29, R9, R77 ;  /* 0x0000004d091d7220 */ /* 0x000fe20000400000 */
[----:B------:R-:W-:-:S02]  /*5490*/  IMAD.MOV.U32 R114, RZ, RZ, R106 ;  /* 0x000000ffff727224 */ /* 0x000fc400078e006a */
[C---:B------:R-:W-:Y:S01]  /*54a0*/  FMUL R30, R9.reuse, R76 ;  /* 0x0000004c091e7220 */ /* 0x040fe20000400000 */
[----:B------:R-:W-:Y:S02]  /*54b0*/  IMAD.MOV.U32 R102, RZ, RZ, R103 ;  /* 0x000000ffff667224 */ /* 0x000fe400078e0067 */
[C---:B------:R-:W-:Y:S01]  /*54c0*/  FMUL R48, R9.reuse, R48 ;  /* 0x0000003009307220 */ /* 0x040fe20000400000 */
[----:B------:R-:W-:Y:S02]  /*54d0*/  IMAD.MOV.U32 R128, RZ, RZ, R109 ;  /* 0x000000ffff807224 */ /* 0x000fe400078e006d */
[C---:B------:R-:W-:Y:S01]  /*54e0*/  FMUL R53, R9.reuse, R72 ;  /* 0x0000004809357220 */ /* 0x040fe20000400000 */
[----:B------:R-:W-:Y:S02]  /*54f0*/  IMAD.MOV.U32 R118, RZ, RZ, R105 ;  /* 0x000000ffff767224 */ /* 0x000fe400078e0069 */
        /* <DEDUP_REMOVED lines=10> */
[----:B------:R-:W-:Y:S01]  /*55a0*/  IMAD R73, R18, 0x4, R69 ;  /* 0x0000000412497824 */ /* 0x000fe200078e0245 */
[----:B------:R-:W0:Y:S01]  /*55b0*/  MUFU.RCP R9, R12 ;  /* 0x0000000c00097308 */ /* 0x000e220000001000 */
        /* <DEDUP_REMOVED lines=16> */
[C---:B------:R-:W-:Y:S01]  /*56c0*/  FSETP.GEU.AND P1, PT, |R25|.reuse, 1.175494350822287508e-38, PT ;  /* 0x008000001900780b */ /* 0x040fe20003f2e200 */
[----:B------:R-:W-:Y:S01]  /*56d0*/  @P2 FMUL R25, R25, 0.25 ;  /* 0x3e80000019192820 */ /* 0x000fe20000400000 */
[C---:B------:R-:W-:Y:S01]  /*56e0*/  LEA R67, R18.reuse, R73, 0x2 ;  /* 0x0000004912437211 */ /* 0x040fe200078e10ff */
[----:B------:R-:W-:Y:S01]  /*56f0*/  IMAD.MOV.U32 R130, RZ, RZ, R108 ;  /* 0x000000ffff827224 */ /* 0x000fe200078e006c */
[----:B------:R-:W-:Y:S01]  /*5700*/  I2FP.F32.S32 R10, R11 ;  /* 0x0000000b000a7245 */ /* 0x000fe20000201400 */
[----:B------:R-:W-:Y:S01]  /*5710*/  @!P3 FMUL R99, R99, 16777216 ;  /* 0x4b8000006363b820 */ /* 0x000fe20000400000 */
[----:B------:R-:W-:Y:S01]  /*5720*/  LEA R71, R18, R67, 0x2 ;  /* 0x0000004312477211 */ /* 0x000fe200078e10ff */
[----:B------:R-:W-:-:S02]  /*5730*/  IMAD.MOV.U32 R108, RZ, RZ, R100 ;  /* 0x000000ffff6c7224 */ /* 0x000fc400078e0064 */
[----:B------:R-:W-:Y:S01]  /*5740*/  @!P3 FMUL R95, R95, 16777216 ;  /* 0x4b8000005f5fb820 */ /* 0x000fe20000400000 */
[----:B------:R-:W-:Y:S01]  /*5750*/  @!P3 FMUL R94, R94, 16777216 ;  /* 0x4b8000005e5eb820 */ /* 0x000fe20000400000 */
[----:B------:R-:W-:Y:S01]  /*5760*/  LEA R75, R18, R71, 0x2 ;  /* 0x00000047124b7211 */ /* 0x000fe200078e10ff */
        /* <DEDUP_REMOVED lines=13> */
[----:B------:R-:W-:-:S02]  /*5840*/  IMAD.MOV.U32 R100, RZ, RZ, R96 ;  /* 0x000000ffff647224 */ /* 0x000fc400078e0060 */
[----:B------:R-:W-:Y:S01]  /*5850*/  @!P1 FMUL R25, R25, 16777216 ;  /* 0x4b80000019199820 */ /* 0x000fe20000400000 */
[----:B------:R-:W-:Y:S01]  /*5860*/  MOV R106, R101 ;  /* 0x00000065006a7202 */ /* 0x000fe20000000f00 */
[----:B------:R-:W-:Y:S01]  /*5870*/  FFMA.FTZ R5, R10, 1.1920928955078125e-07, R5 ;  /* 0x340000000a057823 */ /* 0x000fe20000010005 */
[----:B------:R-:W-:Y:S01]  /*5880*/  MOV R96, R92 ;  /* 0x0000005c00607202 */ /* 0x000fe20000000f00 */
[----:B------:R-:W-:Y:S02]  /*5890*/  IMAD.MOV.U32 R92, RZ, RZ, R93 ;  /* 0x000000ffff5c7224 */ /* 0x000fe400078e005d */
[C---:B0-----:R-:W-:Y:S01]  /*58a0*/  FMUL R101, R9.reuse, R99 ;  /* 0x0000006309657220 */ /* 0x041fe20000400000 */
        /* <DEDUP_REMOVED lines=19> */
[----:B------:R-:W-:-:S02]  /*59e0*/  IMAD R83, R18, 0x4, R85 ;  /* 0x0000000412537824 */ /* 0x000fc400078e0255 */
[----:B------:R-:W-:Y:S01]  /*59f0*/  @P2 FMUL R108, R108, 0.25 ;  /* 0x3e8000006c6c2820 */ /* 0x000fe20000400000 */
[----:B------:R-:W-:Y:S01]  /*5a00*/  @!P1 FMUL R116, R116, 16777216 ;  /* 0x4b80000074749820 */ /* 0x000fe20000400000 */
[----:B------:R-:W-:Y:S01]  /*5a10*/  @!P1 FMUL R120, R120, 16777216 ;  /* 0x4b80000078789820 */ /* 0x000fe20000400000 */
[----:B------:R-:W-:Y:S01]  /*5a20*/  @P2 FMUL R122, R122, 0.25 ;  /* 0x3e8000007a7a2820 */ /* 0x000fe20000400000 */
[----:B------:R-:W-:Y:S01]  /*5a30*/  LEA R79, R18, R83, 0x2 ;  /* 0x00000053124f7211 */ /* 0x000fe200078e10ff */
[----:B------:R-:W-:Y:S01]  /*5a40*/  @!P1 FMUL R108, R108, 16777216 ;  /* 0x4b8000006c6c9820 */ /* 0x000fe20000400000 */
[----:B------:R-:W-:Y:S01]  /*5a50*/  F2FP.BF16.F32.PACK_AB R20, R20, R81 ;  /* 0x000000511414723e */ /* 0x000fe200000010ff */
[----:B------:R-:W-:Y:S01]  /*5a60*/  @!P1 FMUL R122, R122, 16777216 ;  /* 0x4b8000007a7a9820 */ /* 0x000fe20000400000 */
[----:B------:R-:W-:Y:S02]  /*5a70*/  VIADD R45, R4, 0xc0cafb0d ;  /* 0xc0cafb0d042d7836 */ /* 0x000fe40000000000 */
[----:B------:R-:W-:Y:S01]  /*5a80*/  @P2 FMUL R106, R106, 0.25 ;  /* 0x3e8000006a6a2820 */ /* 0x000fe20000400000 */
[----:B------:R-:W-:-:S02]  /*5a90*/  IMAD R77, R18, 0x4, R79 ;  /* 0x00000004124d7824 */ /* 0x000fc400078e024f */
[----:B------:R-:W-:Y:S01]  /*5aa0*/  @P2 FMUL R118, R118, 0.25 ;  /* 0x3e80000076762820 */ /* 0x000fe20000400000 */
[----:B------:R-:W-:Y:S02]  /*5ab0*/  VIADD R49, R46, 0xc0cafb0d ;  /* 0xc0cafb0d2e317836 */ /* 0x000fe40000000000 */
[C---:B0-----:R-:W-:Y:S01]  /*5ac0*/  FMUL R12, R9.reuse, R116 ;  /* 0x00000074090c7220 */ /* 0x041fe20000400000 */
[C---:B------:R-:W-:Y:S01]  /*5ad0*/  FMUL R87, R9.reuse, R120 ;  /* 0x0000007809577220 */ /* 0x040fe20000400000 */
[----:B------:R-:W-:Y:S02]  /*5ae0*/  IMAD R89, R18, 0x4, R77 ;  /* 0x0000000412597824 */ /* 0x000fe400078e024d */
[C---:B------:R-:W-:Y:S01]  /*5af0*/  FMUL R14, R9.reuse, R108 ;  /* 0x0000006c090e7220 */ /* 0x040fe20000400000 */
[----:B------:R-:W-:Y:S01]  /*5b00*/  FMUL R91, R9, R122 ;  /* 0x0000007a095b7220 */ /* 0x000fe20000400000 */
[----:B------:R-:W-:Y:S01]  /*5b10*/  F2FP.BF16.F32.PACK_AB R22, R22, R93 ;  /* 0x0000005d1616723e */ /* 0x000fe200000010ff */
[----:B------:R-:W-:Y:S01]  /*5b20*/  @P2 FMUL R97, R97, 0.25 ;  /* 0x3e80000061612820 */ /* 0x000fe20000400000 */
[----:B------:R-:W-:Y:S01]  /*5b30*/  F2FP.BF16.F32.PACK_AB R12, R12, R87 ;  /* 0x000000570c0c723e */ /* 0x000fe200000010ff */
[----:B------:R-:W-:Y:S01]  /*5b40*/  @P2 FMUL R92, R92, 0.25 ;  /* 0x3e8000005c5c2820 */ /* 0x000fe20000400000 */
[----:B------:R-:W-:Y:S01]  /*5b50*/  LEA R87, R18, R89, 0x2 ;  /* 0x0000005912577211 */ /* 0x000fe200078e10ff */
[----:B------:R-:W-:Y:S01]  /*5b60*/  @!P1 FMUL R106, R106, 16777216 ;  /* 0x4b8000006a6a9820 */ /* 0x000fe20000400000 */
[----:B------:R-:W-:Y:S01]  /*5b70*/  F2FP.BF16.F32.PACK_AB R14, R14, R91 ;  /* 0x0000005b0e0e723e */ /* 0x000fe200000010ff */
[----:B------:R-:W-:Y:S01]  /*5b80*/  @!P1 FMUL R118, R118, 16777216 ;  /* 0x4b80000076769820 */ /* 0x000fe20000400000 */
[----:B------:R-:W-:Y:S01]  /*5b90*/  LOP3.LUT R45, R45, 0xff800000, RZ, 0xc0, !PT ;  /* 0xff8000002d2d7812 */ /* 0x000fe200078ec0ff */
[----:B------:R-:W-:Y:S01]  /*5ba0*/  IMAD R81, R18, 0x4, R87 ;  /* 0x0000000412517824 */ /* 0x000fe200078e0257 */
[----:B------:R-:W-:Y:S01]  /*5bb0*/  LOP3.LUT R49, R49, 0xff800000, RZ, 0xc0, !PT ;  /* 0xff80000031317812 */ /* 0x000fe200078ec0ff */
[----:B------:R-:W-:Y:S01]  /*5bc0*/  @P2 FMUL R96, R96, 0.25 ;  /* 0x3e80000060602820 */ /* 0x000fe20000400000 */
[----:B------:R-:W-:Y:S01]  /*5bd0*/  @P2 FMUL R100, R100, 0.25 ;  /* 0x3e80000064642820 */ /* 0x000fe20000400000 */
[----:B------:R-:W-:Y:S01]  /*5be0*/  @P2 FMUL R128, R128, 0.25 ;  /* 0x3e80000080802820 */ /* 0x000fe20000400000 */
[----:B------:R-:W-:Y:S01]  /*5bf0*/  LEA R91, R18, R81, 0x2 ;  /* 0x00000051125b7211 */ /* 0x000fe200078e10ff */
[----:B------:R-:W-:Y:S01]  /*5c00*/  @P2 FMUL R130, R130, 0.25 ;  /* 0x3e80000082822820 */ /* 0x000fe20000400000 */
[----:B------:R-:W-:Y:S01]  /*5c10*/  @P2 FMUL R113, R113, 0.25 ;  /* 0x3e80000071712820 */ /* 0x000fe20000400000 */
[----:B------:R-:W-:Y:S01]  /*5c20*/  @P2 FMUL R112, R112, 0.25 ;  /* 0x3e80000070702820 */ /* 0x000fe20000400000 */
[----:B------:R-:W-:Y:S01]  /*5c30*/  @P2 FMUL R117, R117, 0.25 ;  /* 0x3e80000075752820 */ /* 0x000fe20000400000 */
[----:B------:R-:W-:-:S02]  /*5c40*/  IMAD R93, R18, 0x4, R91 ;  /* 0x00000004125d7824 */ /* 0x000fc400078e025b */
[----:B------:R-:W-:Y:S01]  /*5c50*/  @P2 FMUL R121, R121, 0.25 ;  /* 0x3e80000079792820 */ /* 0x000fe20000400000 */
[----:B------:R-:W-:Y:S01]  /*5c60*/  @!P1 FMUL R97, R97, 16777216 ;  /* 0x4b80000061619820 */ /* 0x000fe20000400000 */
[----:B------:R-:W-:Y:S01]  /*5c70*/  FSEL R34, RZ, -23, P4 ;  /* 0xc1b80000ff227808 */ /* 0x000fe20002000000 */
[----:B------:R-:W-:Y:S01]  /*5c80*/  IMAD R95, R18, 0x4, R93 ;  /* 0x00000004125f7824 */ /* 0x000fe200078e025d */
[----:B------:R-:W-:Y:S01]  /*5c90*/  FSEL R36, RZ, -23, P5 ;  /* 0xc1b80000ff247808 */ /* 0x000fe20002800000 */
[----:B------:R-:W-:Y:S01]  /*5ca0*/  @!P1 FMUL R92, R92, 16777216 ;  /* 0x4b8000005c5c9820 */ /* 0x000fe20000400000 */
[----:B------:R-:W-:Y:S01]  /*5cb0*/  I2FP.F32.S32 R13, R45 ;  /* 0x0000002d000d7245 */ /* 0x000fe20000201400 */
[C---:B------:R-:W-:Y:S01]  /*5cc0*/  FMUL R26, R9.reuse, R106 ;  /* 0x0000006a091a7220 */ /* 0x040fe20000400000 */
[----:B------:R-:W-:Y:S01]  /*5cd0*/  I2FP.F32.S32 R15, R49 ;  /* 0x00000031000f7245 */ /* 0x000fe20000201400 */
[----:B------:R-:W-:Y:S01]  /*5ce0*/  FMUL R47, R9, R118 ;  /* 0x00000076092f7220 */ /* 0x000fe20000400000 */
        /* <DEDUP_REMOVED lines=8> */
[----:B------:R-:W-:Y:S01]  /*5d70*/  FMUL R28, R9, R97 ;  /* 0x00000061091c7220 */ /* 0x000fe20000400000 */
[----:B------:R-:W-:Y:S01]  /*5d80*/  IMAD.SHL.U32 R8, R8, 0x4, RZ ;  /* 0x0000000408087824 */ /* 0x000fe200078e00ff */
[----:B------:R-:W-:Y:S01]  /*5d90*/  LEA R97, R18, R95, 0x2 ;  /* 0x0000005f12617211 */ /* 0x000fe200078e10ff */
[----:B------:R-:W-:Y:S01]  /*5da0*/  FFMA.FTZ R34, R13, 1.1920928955078125e-07, R34 ;  /* 0x340000000d227823 */ /* 0x000fe20000010022 */
[----:B------:R-:W-:Y:S01]  /*5db0*/  FFMA.FTZ R36, R15, 1.1920928955078125e-07, R36 ;  /* 0x340000000f247823 */ /* 0x000fe20000010024 */
        /* <DEDUP_REMOVED lines=9> */
[----:B------:R-:W-:Y:S01]  /*5e50*/  F2FP.BF16.F32.PACK_AB R26, R26, R47 ;  /* 0x0000002f1a1a723e */ /* 0x000fe200000010ff */
[----:B------:R-:W-:Y:S01]  /*5e60*/  IMAD.IADD R45, R4, 0x1, -R45 ;  /* 0x00000001042d7824 */ /* 0x000fe200078e0a2d */
[----:B------:R-:W-:Y:S01]  /*5e70*/  LOP3.LUT R47, R8, 0x70, RZ, 0xc0, !PT ;  /* 0x00000070082f7812 */ /* 0x000fe200078ec0ff */
[----:B------:R-:W0:Y:S01]  /*5e80*/  LDC.64 R176, c[0x0][0x228] ;  /* 0x00008a00ffb07b82 */ /* 0x000e220000000a00 */
[----:B------:R-:W-:Y:S01]  /*5e90*/  F2FP.BF16.F32.PACK_AB R9, R78, R99 ;  /* 0x000000634e09723e */ /* 0x000fe200000010ff */
[----:B------:R-:W-:Y:S01]  /*5ea0*/  IMAD R99, R18, 0x4, R97 ;  /* 0x0000000412637824 */ /* 0x000fe200078e0261 */
[----:B------:R-:W-:Y:S01]  /*5eb0*/  F2FP.BF16.F32.PACK_AB R27, R27, R28 ;  /* 0x0000001c1b1b723e */ /* 0x000fe200000010ff */
[----:B------:R-:W-:Y:S01]  /*5ec0*/  IMAD.IADD R28, R2, 0x1, -R11 ;  /* 0x00000001021c7824 */ /* 0x000fe200078e0a0b */
[----:B------:R-:W-:Y:S01]  /*5ed0*/  F2FP.BF16.F32.PACK_AB R13, R13, R112 ;  /* 0x000000700d0d723e */ /* 0x000fe200000010ff */
[----:B------:R-:W-:Y:S01]  /*5ee0*/  FADD R45, R45, -1 ;  /* 0xbf8000002d2d7421 */ /* 0x000fe20000000000 */
[----:B------:R-:W-:Y:S01]  /*5ef0*/  F2FP.BF16.F32.PACK_AB R15, R15, R74 ;  /* 0x0000004a0f0f723e */ /* 0x000fe200000010ff */
[----:B------:R-:W-:Y:S01]  /*5f00*/  ULDC.64 UR4, c[0x0][0x270] ;  /* 0x00009c0000047ab9 */ /* 0x000fe20000000a00 */
[----:B------:R-:W-:Y:S01]  /*5f10*/  LOP3.LUT R86, R86, R47, RZ, 0x3c, !PT ;  /* 0x0000002f56567212 */ /* 0x000fe200078e3cff */
[----:B------:R-:W-:Y:S01]  /*5f20*/  BAR.SYNC.DEFER_BLOCKING 0x0 ;  /* 0x0000000000007b1d */ /* 0x000fe20000010000 */
[----:B------:R-:W-:Y:S01]  /*5f30*/  F2FP.BF16.F32.PACK_AB R11, R72, R101 ;  /* 0x00000065480b723e */ /* 0x000fe200000010ff */
[----:B------:R-:W-:Y:S01]  /*5f40*/  IMAD.MOV.U32 R72, RZ, RZ, 0x3dc6b27f ;  /* 0x3dc6b27fff487424 */ /* 0x000fe200078e00ff */
[----:B------:R-:W-:Y:S01]  /*5f50*/  LEA R101, R18, R99, 0x2 ;  /* 0x0000006312657211 */ /* 0x000fe200078e10ff */
[----:B------:R-:W-:Y:S01]  /*5f60*/  UIMAD UR4, UR7, UR4, URZ ;  /* 0x00000004070472a4 */ /* 0x000fe2000f8e023f */
[----:B------:R-:W-:-:S02]  /*5f70*/  F2FP.BF16.F32.PACK_AB R21, R21, R80 ;  /* 0x000000501515723e */ /* 0x000fc400000010ff */
[----:B------:R-:W-:Y:S01]  /*5f80*/  F2FP.BF16.F32.PACK_AB R23, R23, R10 ;  /* 0x0000000a1717723e */ /* 0x000fe200000010ff */
[----:B------:R-:W-:Y:S01]  /*5f90*/  USHF.L.U32 UR8, UR4, 0x1, URZ ;  /* 0x0000000104087899 */ /* 0x000fe2000800063f */
[----:B------:R-:W-:Y:S02]  /*5fa0*/  F2FP.BF16.F32.PACK_AB R24, R24, R121 ;  /* 0x000000791818723e */ /* 0x000fe400000010ff */
[----:B------:R-:W-:Y:S02]  /*5fb0*/  F2FP.BF16.F32.PACK_AB R25, R25, R82 ;  /* 0x000000521919723e */ /* 0x000fe400000010ff */
[----:B------:R-:W-:Y:S02]  /*5fc0*/  F2FP.BF16.F32.PACK_AB R8, R84, R135 ;  /* 0x000000875408723e */ /* 0x000fe400000010ff */
[----:B------:R-:W-:Y:S02]  /*5fd0*/  F2FP.BF16.F32.PACK_AB R10, R76, R133 ;  /* 0x000000854c0a723e */ /* 0x000fe400000010ff */
[----:B------:R-:W-:-:S02]  /*5fe0*/  F2FP.BF16.F32.PACK_AB R31, R31, R44 ;  /* 0x0000002c1f1f723e */ /* 0x000fc400000010ff */
[C---:B------:R-:W-:Y:S02]  /*5ff0*/  IADD3 R38, R3.reuse, -R38, RZ ;  /* 0x8000002603267210 */ /* 0x040fe40007ffe0ff */
[----:B------:R-:W-:Y:S02]  /*6000*/  IADD3 R49, R46, -R49, RZ ;  /* 0x800000312e317210 */ /* 0x000fe40007ffe0ff */
[----:B------:R-:W-:Y:S01]  /*6010*/  ISETP.GE.U32.AND P6, PT, R3, 0x7f800000, PT ;  /* 0x7f8000000300780c */ /* 0x000fe20003fc6070 */
[----:B------:R1:W-:Y:S01]  /*6020*/  STS.128 [R86+UR6], R12 ;  /* 0x0000000c56007988 */ /* 0x0003e20008000c06 */
[----:B------:R-:W-:Y:S01]  /*6030*/  FADD R38, R38, -1 ;  /* 0xbf80000026267421 */ /* 0x000fe20000000000 */
[----:B------:R-:W-:Y:S01]  /*6040*/  FADD R49, R49, -1 ;  /* 0xbf80000031317421 */ /* 0x000fe20000000000 */
[----:B------:R-:W-:Y:S01]  /*6050*/  ISETP.GE.U32.AND P1, PT, R2, 0x7f800000, PT ;  /* 0x7f8000000200780c */ /* 0x000fe20003f26070 */
[----:B------:R2:W-:Y:S01]  /*6060*/  STS.128 [R86+UR6+0x80], R20 ;  /* 0x0000801456007988 */ /* 0x0005e20008000c06 */
[----:B------:R-:W-:-:S02]  /*6070*/  ISETP.GE.U32.AND P4, PT, R4, 0x7f800000, PT ;  /* 0x7f8000000400780c */ /* 0x000fc40003f86070 */
[----:B------:R-:W-:Y:S01]  /*6080*/  FSETP.NEU.AND P2, PT, R3, RZ, PT ;  /* 0x000000ff0300720b */ /* 0x000fe20003f4d000 */
[----:B------:R3:W-:Y:S01]  /*6090*/  STS.128 [R86+UR6+0x200], R24 ;  /* 0x0002001856007988 */ /* 0x0007e20008000c06 */
[----:B------:R-:W-:Y:S02]  /*60a0*/  FSETP.NEU.AND P3, PT, R2, RZ, PT ;  /* 0x000000ff0200720b */ /* 0x000fe40003f6d000 */
[----:B------:R-:W-:Y:S01]  /*60b0*/  ISETP.GE.U32.AND P5, PT, R46, 0x7f800000, PT ;  /* 0x7f8000002e00780c */ /* 0x000fe20003fa6070 */
[----:B------:R4:W-:Y:S01]  /*60c0*/  STS.128 [R86+UR6+0x280], R8 ;  /* 0x0002800856007988 */ /* 0x0009e20008000c06 */
[----:B------:R-:W-:Y:S02]  /*60d0*/  LOP3.LUT R158, R6, 0x40, RZ, 0x3c, !PT ;  /* 0x00000040069e7812 */ /* 0x000fe400078e3cff */
[----:B-1----:R-:W-:Y:S01]  /*60e0*/  F2FP.BF16.F32.PACK_AB R12, R40, R103 ;  /* 0x00000067280c723e */ /* 0x002fe200000010ff */
[----:B------:R-:W-:Y:S02]  /*60f0*/  IMAD R103, R18, 0x4, R101 ;  /* 0x0000000412677824 */ /* 0x000fe400078e0265 */
[----:B------:R-:W-:Y:S01]  /*6100*/  FADD R40, R28, -1 ;  /* 0xbf8000001c287421 */ /* 0x000fe20000000000 */
[----:B------:R-:W-:-:S02]  /*6110*/  F2FP.BF16.F32.PACK_AB R13, R64, R105 ;  /* 0x00000069400d723e */ /* 0x000fc400000010ff */
[----:B------:R-:W-:Y:S01]  /*6120*/  F2FP.BF16.F32.PACK_AB R14, R56, R107 ;  /* 0x0000006b380e723e */ /* 0x000fe200000010ff */
[----:B------:R-:W-:Y:S01]  /*6130*/  FFMA.FTZ R15, R40, R72, -0.16845393180847167969 ;  /* 0xbe2c7f30280f7423 */ /* 0x000fe20000010048 */
[----:B------:R-:W-:Y:S02]  /*6140*/  LEA R105, R18, R103, 0x2 ;  /* 0x0000006712697211 */ /* 0x000fe400078e10ff */
[----:B--2---:R-:W-:Y:S01]  /*6150*/  F2FP.BF16.F32.PACK_AB R22, R54, R109 ;  /* 0x0000006d3616723e */ /* 0x004fe200000010ff */
[----:B------:R-:W-:Y:S01]  /*6160*/  FFMA.FTZ R23, R40, R15, 0.1716887056827545166 ;  /* 0x3e2fcf2a28177423 */ /* 0x000fe2000001000f */
[----:B------:R-:W-:Y:S01]  /*6170*/  F2FP.BF16.F32.PACK_AB R21, R62, R111 ;  /* 0x0000006f3e15723e */ /* 0x000fe200000010ff */
[----:B------:R-:W-:Y:S01]  /*6180*/  IMAD R107, R18, 0x4, R105 ;  /* 0x00000004126b7824 */ /* 0x000fe200078e0269 */
[----:B------:R-:W-:Y:S01]  /*6190*/  F2FP.BF16.F32.PACK_AB R20, R70, R115 ;  /* 0x000000734614723e */ /* 0x000fe200000010ff */
[----:B---3--:R-:W-:Y:S01]  /*61a0*/  FFMA.FTZ R25, R40, R23, -0.17900948226451873779 ;  /* 0xbe374e4328197423 */ /* 0x008fe20000010017 */
[----:B------:R-:W-:Y:S01]  /*61b0*/  F2FP.BF16.F32.PACK_AB R15, R30, R53 ;  /* 0x000000351e0f723e */ /* 0x000fe200000010ff */
[----:B------:R-:W-:Y:S01]  /*61c0*/  IMAD R109, R18, 0x4, R107 ;  /* 0x00000004126d7824 */ /* 0x000fe200078e026b */
[----:B------:R-:W-:Y:S01]  /*61d0*/  F2FP.BF16.F32.PACK_AB R23, R29, R48 ;  /* 0x000000301d17723e */ /* 0x000fe200000010ff */
[----:B------:R-:W-:Y:S01]  /*61e0*/  FFMA.FTZ R25, R40, R25, 0.20512372255325317383 ;  /* 0x3e520bf428197423 */ /* 0x000fe20000010019 */
[----:B------:R-:W-:Y:S01]  /*61f0*/  F2FP.BF16.F32.PACK_AB R24, R68, R131 ;  /* 0x000000834418723e */ /* 0x000fe200000010ff */
[----:B------:R1:W-:Y:S01]  /*6200*/  STS.128 [R86+UR6+0x100], R12 ;  /* 0x0001000c56007988 */ /* 0x0003e20008000c06 */
[----:B------:R-:W-:Y:S01]  /*6210*/  LEA R111, R18, R109, 0x2 ;  /* 0x0000006d126f7211 */ /* 0x000fe200078e10ff */
[----:B------:R-:W-:Y:S01]  /*6220*/  FFMA.FTZ R25, R40, R25, -0.24046532809734344482 ;  /* 0xbe763c8b28197423 */ /* 0x000fe20000010019 */
[----:B------:R-:W-:Y:S01]  /*6230*/  F2FP.BF16.F32.PACK_AB R26, R52, R123 ;  /* 0x0000007b341a723e */ /* 0x000fe200000010ff */
[----:B------:R2:W-:Y:S01]  /*6240*/  STS.128 [R86+UR6+0x300], R20 ;  /* 0x0003001456007988 */ /* 0x0005e20008000c06 */
[----:B------:R-:W-:Y:S01]  /*6250*/  F2FP.BF16.F32.PACK_AB R28, R66, R129 ;  /* 0x00000081421c723e */ /* 0x000fe200000010ff */
[----:B------:R-:W-:-:S02]  /*6260*/  IMAD R115, R18, 0x4, R111 ;  /* 0x0000000412737824 */ /* 0x000fc400078e026f */
[----:B------:R-:W-:Y:S01]  /*6270*/  FFMA.FTZ R27, R40, R25, 0.28857114911079406738 ;  /* 0x3e93bf99281b7423 */ /* 0x000fe20000010019 */
[----:B------:R-:W-:Y:S01]  /*6280*/  F2FP.BF16.F32.PACK_AB R25, R60, R127 ;  /* 0x0000007f3c19723e */ /* 0x000fe200000010ff */
[CC--:B----4-:R-:W-:Y:S01]  /*6290*/  FFMA.FTZ R8, R45.reuse, R72.reuse, -0.16845393180847167969 ;  /* 0xbe2c7f302d087423 */ /* 0x0d0fe20000010048 */
[----:B------:R-:W-:Y:S02]  /*62a0*/  IMAD R121, R18, 0x4, R115 ;  /* 0x0000000412797824 */ /* 0x000fe400078e0273 */
[----:B------:R-:W-:Y:S01]  /*62b0*/  FFMA.FTZ R27, R40, R27, -0.36067417263984680176 ;  /* 0xbeb8aa49281b7423 */ /* 0x000fe2000001001b */
[----:B------:R-:W-:Y:S01]  /*62c0*/  F2FP.BF16.F32.PACK_AB R29, R58, R125 ;  /* 0x0000007d3a1d723e */ /* 0x000fe200000010ff */
[----:B------:R-:W-:Y:S01]  /*62d0*/  FFMA.FTZ R11, R38, R72, -0.16845393180847167969 ;  /* 0xbe2c7f30260b7423 */ /* 0x000fe20000010048 */
[----:B------:R-:W-:Y:S01]  /*62e0*/  F2FP.BF16.F32.PACK_AB R30, R50, R119 ;  /* 0x00000077321e723e */ /* 0x000fe200000010ff */
[----:B------:R-:W-:Y:S01]  /*62f0*/  FFMA.FTZ R9, R40, R27, 0.48089820146560668945 ;  /* 0x3ef6384a28097423 */ /* 0x000fe2000001001b */
[----:B-1----:R-:W-:Y:S01]  /*6300*/  LEA R13, R18, R121, 0x2 ;  /* 0x00000079120d7211 */ /* 0x002fe200078e10ff */
[----:B------:R-:W-:Y:S01]  /*6310*/  FFMA.FTZ R8, R45, R8, 0.1716887056827545166 ;  /* 0x3e2fcf2a2d087423 */ /* 0x000fe20000010008 */
[----:B------:R-:W-:Y:S01]  /*6320*/  F2FP.BF16.F32.PACK_AB R27, R42, R51 ;  /* 0x000000332a1b723e */ /* 0x000fe200000010ff */
[----:B------:R-:W-:Y:S01]  /*6330*/  FFMA.FTZ R9, R40, R9, -0.72134751081466674805 ;  /* 0xbf38aa3b28097423 */ /* 0x000fe20000010009 */
[----:B------:R-:W-:Y:S01]  /*6340*/  STS.128 [R86+UR6+0x380], R28 ;  /* 0x0003801c56007988 */ /* 0x000fe20008000c06 */
[----:B------:R-:W-:-:S02]  /*6350*/  IMAD R15, R18, 0x4, R13 ;  /* 0x00000004120f7824 */ /* 0x000fc400078e020d */
[----:B------:R-:W-:Y:S01]  /*6360*/  FFMA.FTZ R11, R38, R11, 0.1716887056827545166 ;  /* 0x3e2fcf2a260b7423 */ /* 0x000fe2000001000b */
[----:B------:R-:W-:Y:S01]  /*6370*/  FMUL R9, R40, R9 ;  /* 0x0000000928097220 */ /* 0x000fe20000400000 */
[----:B------:R1:W-:Y:S01]  /*6380*/  STS.128 [R86+UR6+0x180], R24 ;  /* 0x0001801856007988 */ /* 0x0003e20008000c06 */
[----:B--2---:R-:W-:Y:S02]  /*6390*/  IMAD R21, R18, 0x4, R15 ;  /* 0x0000000412157824 */ /* 0x004fe400078e020f */
[C---:B------:R-:W-:Y:S01]  /*63a0*/  FFMA.FTZ R8, R45.reuse, R8, -0.17900948226451873779 ;  /* 0xbe374e432d087423 */ /* 0x040fe20000010008 */
[----:B------:R-:W-:Y:S01]  /*63b0*/  FMUL R9, R40, R9 ;  /* 0x0000000928097220 */ /* 0x000fe20000400000 */
[----:B------:R-:W-:Y:S01]  /*63c0*/  FFMA.FTZ R11, R38, R11, -0.17900948226451873779 ;  /* 0xbe374e43260b7423 */ /* 0x000fe2000001000b */
[----:B------:R-:W-:Y:S02]  /*63d0*/  IMAD R23, R18, 0x4, R21 ;  /* 0x0000000412177824 */ /* 0x000fe400078e0215 */
[----:B------:R-:W-:Y:S01]  /*63e0*/  FFMA.FTZ R8, R45, R8, 0.20512372255325317383 ;  /* 0x3e520bf42d087423 */ /* 0x000fe20000010008 */
[----:B------:R-:W-:Y:S01]  /*63f0*/  FFMA.FTZ R40, R40, 1.4426950216293334961, R9 ;  /* 0x3fb8aa3b28287823 */ /* 0x000fe20000010009 */
[----:B------:R-:W-:Y:S01]  /*6400*/  FFMA.FTZ R11, R38, R11, 0.20512372255325317383 ;  /* 0x3e520bf4260b7423 */ /* 0x000fe2000001000b */
[----:B------:R-:W-:-:S02]  /*6410*/  IMAD R9, R18, 0x4, R23 ;  /* 0x0000000412097824 */ /* 0x000fc400078e0217 */
[----:B------:R-:W-:Y:S01]  /*6420*/  FFMA.FTZ R8, R45, R8, -0.24046532809734344482 ;  /* 0xbe763c8b2d087423 */ /* 0x000fe20000010008 */
[----:B------:R-:W-:Y:S01]  /*6430*/  FFMA.FTZ R10, R49, R72, -0.16845393180847167969 ;  /* 0xbe2c7f30310a7423 */ /* 0x000fe20000010048 */
[----:B------:R-:W-:Y:S01]  /*6440*/  FFMA.FTZ R11, R38, R11, -0.24046532809734344482 ;  /* 0xbe763c8b260b7423 */ /* 0x000fe2000001000b */
[----:B------:R-:W-:Y:S01]  /*6450*/  FADD R112, R5, R40 ;  /* 0x0000002805707221 */ /* 0x000fe20000000000 */
[----:B------:R-:W-:Y:S01]  /*6460*/  FFMA.FTZ R8, R45, R8, 0.28857114911079406738 ;  /* 0x3e93bf992d087423 */ /* 0x000fe20000010008 */
[----:B------:R-:W-:Y:S01]  /*6470*/  FFMA.FTZ R10, R49, R10, 0.1716887056827545166 ;  /* 0x3e2fcf2a310a7423 */ /* 0x000fe2000001000a */
[----:B-1----:R-:W-:Y:S02]  /*6480*/  IMAD R25, R18, 0x4, R9 ;  /* 0x0000000412197824 */ /* 0x002fe400078e0209 */
[----:B------:R-:W-:Y:S01]  /*6490*/  FFMA.FTZ R11, R38, R11, 0.28857114911079406738 ;  /* 0x3e93bf99260b7423 */ /* 0x000fe2000001000b */
[----:B------:R-:W-:Y:S01]  /*64a0*/  FFMA.FTZ R8, R45, R8, -0.36067417263984680176 ;  /* 0xbeb8aa492d087423 */ /* 0x000fe20000010008 */
[----:B------:R-:W-:Y:S01]  /*64b0*/  FFMA.FTZ R10, R49, R10, -0.17900948226451873779 ;  /* 0xbe374e43310a7423 */ /* 0x000fe2000001000a */
[----:B------:R-:W-:Y:S01]  /*64c0*/  @P1 IMAD.MOV.U32 R5, RZ, RZ, 0x7f800000 ;  /* 0x7f800000ff051424 */ /* 0x000fe200078e00ff */
[----:B------:R-:W-:Y:S01]  /*64d0*/  LEA R27, R18, R25, 0x2 ;  /* 0x00000019121b7211 */ /* 0x000fe200078e10ff */
[----:B------:R-:W-:Y:S01]  /*64e0*/  FFMA.FTZ R11, R38, R11, -0.36067417263984680176 ;  /* 0xbeb8aa49260b7423 */ /* 0x000fe2000001000b */
[----:B------:R-:W-:Y:S01]  /*64f0*/  FFMA.FTZ R8, R45, R8, 0.48089820146560668945 ;  /* 0x3ef6384a2d087423 */ /* 0x000fe20000010008 */
[----:B------:R-:W-:Y:S01]  /*6500*/  FFMA.FTZ R10, R49, R10, 0.20512372255325317383 ;  /* 0x3e520bf4310a7423 */ /* 0x000fe2000001000a */
[----:B------:R-:W-:Y:S01]  /*6510*/  @P1 FFMA.FTZ R112, R2, R5, +INF ;  /* 0x7f80000002701423 */ /* 0x000fe20000010005 */
[----:B------:R-:W-:-:S02]  /*6520*/  IMAD R29, R18, 0x4, R27 ;  /* 0x00000004121d7824 */ /* 0x000fc400078e021b */
[----:B------:R-:W-:Y:S01]  /*6530*/  FFMA.FTZ R11, R38, R11, 0.48089820146560668945 ;  /* 0x3ef6384a260b7423 */ /* 0x000fe2000001000b */
[----:B------:R-:W-:Y:S01]  /*6540*/  FFMA.FTZ R8, R45, R8, -0.72134751081466674805 ;  /* 0xbf38aa3b2d087423 */ /* 0x000fe20000010008 */
[----:B------:R-:W-:Y:S01]  /*6550*/  FFMA.FTZ R10, R49, R10, -0.24046532809734344482 ;  /* 0xbe763c8b310a7423 */ /* 0x000fe2000001000a */
[----:B------:R-:W-:Y:S02]  /*6560*/  IMAD R31, R18, 0x4, R29 ;  /* 0x00000004121f7824 */ /* 0x000fe400078e021d */
[----:B------:R-:W-:Y:S01]  /*6570*/  FFMA.FTZ R11, R38, R11, -0.72134751081466674805 ;  /* 0xbf38aa3b260b7423 */ /* 0x000fe2000001000b */
[----:B------:R-:W-:Y:S01]  /*6580*/  FMUL R8, R45, R8 ;  /* 0x000000082d087220 */ /* 0x000fe20000400000 */
[----:B------:R-:W-:Y:S01]  /*6590*/  FFMA.FTZ R10, R49, R10, 0.28857114911079406738 ;  /* 0x3e93bf99310a7423 */ /* 0x000fe2000001000a */
[----:B------:R-:W-:Y:S01]  /*65a0*/  IMAD R2, R0, UR5, RZ ;  /* 0x0000000500027c24 */ /* 0x000fe2000f8e02ff */
[----:B------:R-:W-:Y:S01]  /*65b0*/  LEA R141, R18, R31, 0x2 ;  /* 0x0000001f128d7211 */ /* 0x000fe200078e10ff */
[----:B------:R-:W-:Y:S01]  /*65c0*/  FMUL R11, R38, R11 ;  /* 0x0000000b260b7220 */ /* 0x000fe20000400000 */
[----:B------:R-:W-:Y:S01]  /*65d0*/  FMUL R8, R45, R8 ;  /* 0x000000082d087220 */ /* 0x000fe20000400000 */
[----:B------:R-:W-:Y:S01]  /*65e0*/  FFMA.FTZ R10, R49, R10, -0.36067417263984680176 ;  /* 0xbeb8aa49310a7423 */ /* 0x000fe2000001000a */
[----:B------:R-:W-:Y:S01]  /*65f0*/  UIMAD.WIDE UR4, UR4, 0x2, URZ ;  /* 0x00000002040478a5 */ /* 0x000fe2000f8e023f */
[----:B------:R-:W-:-:S02]  /*6600*/  IMAD R143, R18, 0x4, R141 ;  /* 0x00000004128f7824 */ /* 0x000fc400078e028d */
[----:B------:R-:W-:Y:S01]  /*6610*/  FMUL R11, R38, R11 ;  /* 0x0000000b260b7220 */ /* 0x000fe20000400000 */
[----:B------:R-:W-:Y:S01]  /*6620*/  FFMA.FTZ R45, R45, 1.4426950216293334961, R8 ;  /* 0x3fb8aa3b2d2d7823 */ /* 0x000fe20000010008 */
[----:B------:R-:W-:Y:S01]  /*6630*/  @P6 MOV R8, 0x7f800000 ;  /* 0x7f80000000086802 */ /* 0x000fe20000000f00 */
[----:B------:R-:W-:Y:S02]  /*6640*/  IMAD R145, R18, 0x4, R143 ;  /* 0x0000000412917824 */ /* 0x000fe400078e028f */
[----:B------:R-:W-:Y:S01]  /*6650*/  FFMA.FTZ R11, R38, 1.4426950216293334961, R11 ;  /* 0x3fb8aa3b260b7823 */ /* 0x000fe2000001000b */
[----:B------:R-:W-:Y:S01]  /*6660*/  FFMA.FTZ R10, R49, R10, 0.48089820146560668945 ;  /* 0x3ef6384a310a7423 */ /* 0x000fe2000001000a */
[----:B------:R-:W-:Y:S01]  /*6670*/  FADD R116, R34, R45 ;  /* 0x0000002d22747221 */ /* 0x000fe20000000000 */
[----:B------:R-:W-:Y:S01]  /*6680*/  @P5 MOV R5, 0x7f800000 ;  /* 0x7f80000000055802 */ /* 0x000fe20000000f00 */
[----:B------:R-:W-:Y:S01]  /*6690*/  FADD R113, R32, R11 ;  /* 0x0000000b20717221 */ /* 0x000fe20000000000 */
[----:B------:R-:W-:Y:S01]  /*66a0*/  LEA R147, R18, R145, 0x2 ;  /* 0x0000009112937211 */ /* 0x000fe200078e10ff */
[----:B------:R-:W-:Y:S01]  /*66b0*/  @P6 FFMA.FTZ R113, R3, R8, +INF ;  /* 0x7f80000003716423 */ /* 0x000fe20000010008 */
[----:B------:R-:W-:-:S02]  /*66c0*/  @P4 IMAD.MOV.U32 R3, RZ, RZ, 0x7f800000 ;  /* 0x7f800000ff034424 */ /* 0x000fc400078e00ff */
[C---:B------:R-:W-:Y:S01]  /*66d0*/  FFMA.FTZ R10, R49.reuse, R10, -0.72134751081466674805 ;  /* 0xbf38aa3b310a7423 */ /* 0x040fe2000001000a */
[----:B------:R-:W-:Y:S01]  /*66e0*/  BAR.SYNC.DEFER_BLOCKING 0x0 ;  /* 0x0000000000007b1d */ /* 0x000fe20000010000 */
[----:B------:R-:W-:Y:S02]  /*66f0*/  IMAD R151, R18, 0x4, R147 ;  /* 0x0000000412977824 */ /* 0x000fe400078e0293 */
[----:B------:R-:W-:Y:S01]  /*6700*/  @P4 FFMA.FTZ R116, R4, R3, +INF ;  /* 0x7f80000004744423 */ /* 0x000fe20000010003 */
[----:B------:R-:W-:Y:S02]  /*6710*/  IMAD.SHL.U32 R3, R2, 0x2, RZ ;  /* 0x0000000202037824 */ /* 0x000fe400078e00ff */
[----:B------:R-:W-:Y:S01]  /*6720*/  FMUL R10, R49, R10 ;  /* 0x0000000a310a7220 */ /* 0x000fe20000400000 */
[----:B------:R-:W-:Y:S01]  /*6730*/  IMAD R119, R18, 0x4, R151 ;  /* 0x0000000412777824 */ /* 0x000fe200078e0297 */
[----:B------:R-:W-:Y:S01]  /*6740*/  FSETP.NEU.AND P1, PT, R4, RZ, PT ;  /* 0x000000ff0400720b */ /* 0x000fe20003f2d000 */
[----:B------:R-:W-:-:S04]  /*6750*/  IMAD.HI R2, R2, 0x2, RZ ;  /* 0x0000000202027827 */ /* 0x000fc800078e02ff */
[----:B------:R-:W-:Y:S01]  /*6760*/  FMUL R10, R49, R10 ;  /* 0x0000000a310a7220 */ /* 0x000fe20000400000 */
[----:B0-----:R-:W-:Y:S01]  /*6770*/  IADD3 R176, P4, P6, R3, UR8, R176 ;  /* 0x0000000803b07c10 */ /* 0x001fe2000fe9e0b0 */
[----:B------:R-:W-:Y:S01]  /*6780*/  ULDC UR4, c[0x0][0x27c] ;  /* 0x00009f0000047ab9 */ /* 0x000fe20000000800 */
[----:B------:R-:W-:Y:S01]  /*6790*/  LEA R153, R18, R119, 0x2 ;  /* 0x0000007712997211 */ /* 0x000fe200078e10ff */
[----:B------:R-:W-:Y:S01]  /*67a0*/  FFMA.FTZ R49, R49, 1.4426950216293334961, R10 ;  /* 0x3fb8aa3b31317823 */ /* 0x000fe2000001000a */
[----:B------:R-:W-:Y:S01]  /*67b0*/  IADD3.X R178, R2, UR5, R177, P4, P6 ;  /* 0x0000000502b27c10 */ /* 0x000fe2000a7ec4b1 */
[----:B------:R-:W-:Y:S01]  /*67c0*/  UIMAD UR4, UR7, UR4, URZ ;  /* 0x00000004070472a4 */ /* 0x000fe2000f8e023f */
[C---:B------:R-:W-:Y:S01]  /*67d0*/  LEA R2, P4, R19.reuse, R176, 0x1 ;  /* 0x000000b013027211 */ /* 0x040fe200078808ff */
[----:B------:R-:W-:Y:S02]  /*67e0*/  IMAD R155, R18, 0x4, R153 ;  /* 0x00000004129b7824 */ /* 0x000fe400078e0299 */
[----:B------:R-:W-:Y:S01]  /*67f0*/  FADD R117, R36, R49 ;  /* 0x0000003124757221 */ /* 0x000fe20000000000 */
[----:B------:R-:W-:Y:S01]  /*6800*/  @P5 FFMA.FTZ R117, R46, R5, +INF ;  /* 0x7f8000002e755423 */ /* 0x000fe20000010005 */
[----:B------:R-:W-:Y:S01]  /*6810*/  LEA.HI.X.SX32 R3, R19, R178, 0x1, P4 ;  /* 0x000000b213037211 */ /* 0x000fe200020f0eff */
[C---:B------:R-:W-:Y:S01]  /*6820*/  IMAD R157, R18.reuse, 0x4, R155 ;  /* 0x00000004129d7824 */ /* 0x040fe200078e029b */
[-C--:B------:R-:W-:Y:S01]  /*6830*/  LEA R4, P5, R35, R176.reuse, 0x1 ;  /* 0x000000b023047211 */ /* 0x080fe200078a08ff */
[----:B------:R-:W-:Y:S01]  /*6840*/  USHF.L.U32 UR7, UR4, 0x2, URZ ;  /* 0x0000000204077899 */ /* 0x000fe2000800063f */
[----:B------:R-:W-:Y:S01]  /*6850*/  LEA R44, P4, R37, R176, 0x1 ;  /* 0x000000b0252c7211 */ /* 0x000fe200078808ff */
[----:B------:R-:W-:Y:S01]  /*6860*/  UIMAD.WIDE UR4, UR4, 0x4, URZ ;  /* 0x00000004040478a5 */ /* 0x000fe2000f8e023f */
[----:B------:R-:W-:-:S02]  /*6870*/  LEA R159, R18, R157, 0x2 ;  /* 0x0000009d129f7211 */ /* 0x000fc400078e10ff */
[----:B------:R-:W-:Y:S02]  /*6880*/  LEA.HI.X.SX32 R5, R35, R178, 0x1, P5 ;  /* 0x000000b223057211 */ /* 0x000fe400028f0eff */
[----:B------:R-:W-:Y:S01]  /*6890*/  LEA R50, P5, R41, R176, 0x1 ;  /* 0x000000b029327211 */ /* 0x000fe200078a08ff */
[C---:B------:R-:W-:Y:S01]  /*68a0*/  IMAD R163, R18.reuse, 0x4, R159 ;  /* 0x0000000412a37824 */ /* 0x040fe200078e029f */
[----:B------:R-:W-:Y:S02]  /*68b0*/  LEA.HI.X.SX32 R45, R37, R178, 0x1, P4 ;  /* 0x000000b2252d7211 */ /* 0x000fe400020f0eff */
[----:B------:R-:W-:Y:S01]  /*68c0*/  LEA R52, P4, R43, R176, 0x1 ;  /* 0x000000b02b347211 */ /* 0x000fe200078808ff */
[----:B------:R-:W-:Y:S01]  /*68d0*/  IMAD R165, R18, 0x4, R163 ;  /* 0x0000000412a57824 */ /* 0x000fe200078e02a3 */
[----:B------:R-:W-:Y:S02]  /*68e0*/  LEA.HI.X.SX32 R51, R41, R178, 0x1, P5 ;  /* 0x000000b229337211 */ /* 0x000fe400028f0eff */
[----:B------:R-:W-:-:S02]  /*68f0*/  LEA R56, P5, R57, R176, 0x1 ;  /* 0x000000b039387211 */ /* 0x000fc400078a08ff */
[C---:B------:R-:W-:Y:S02]  /*6900*/  LEA R169, R18.reuse, R165, 0x2 ;  /* 0x000000a512a97211 */ /* 0x040fe400078e10ff */
[----:B------:R-:W-:Y:S02]  /*6910*/  LEA.HI.X.SX32 R53, R43, R178, 0x1, P4 ;  /* 0x000000b22b357211 */ /* 0x000fe400020f0eff */
[----:B------:R-:W-:Y:S01]  /*6920*/  LEA R58, P4, R59, R176, 0x1 ;  /* 0x000000b03b3a7211 */ /* 0x000fe200078808ff */
[C---:B------:R-:W-:Y:S01]  /*6930*/  IMAD R171, R18.reuse, 0x4, R169 ;  /* 0x0000000412ab7824 */ /* 0x040fe200078e02a9 */
[----:B------:R-:W-:Y:S01]  /*6940*/  LEA.HI.X.SX32 R57, R57, R178, 0x1, P5 ;  /* 0x000000b239397211 */ /* 0x000fe200028f0eff */
[----:B------:R-:W-:Y:S01]  /*6950*/  LDS.128 R40, [R158+UR6+0xc00] ;  /* 0x000c00069e287984 */ /* 0x000fe20008000c00 */
[----:B------:R-:W-:Y:S01]  /*6960*/  LEA R62, P5, R63, R176, 0x1 ;  /* 0x000000b03f3e7211 */ /* 0x000fe200078a08ff */
[----:B------:R-:W-:Y:S01]  /*6970*/  IMAD R173, R18, 0x4, R171 ;  /* 0x0000000412ad7824 */ /* 0x000fe200078e02ab */
[----:B------:R-:W-:-:S02]  /*6980*/  LEA.HI.X.SX32 R59, R59, R178, 0x1, P4 ;  /* 0x000000b23b3b7211 */ /* 0x000fc400020f0eff */
[----:B------:R-:W-:Y:S01]  /*6990*/  LEA R64, P4, R65, R176, 0x1 ;  /* 0x000000b041407211 */ /* 0x000fe200078808ff */
[C---:B------:R-:W-:Y:S01]  /*69a0*/  IMAD R175, R18.reuse, 0x4, R173 ;  /* 0x0000000412af7824 */ /* 0x040fe200078e02ad */
[----:B------:R-:W-:Y:S02]  /*69b0*/  LEA.HI.X.SX32 R63, R63, R178, 0x1, P5 ;  /* 0x000000b23f3f7211 */ /* 0x000fe400028f0eff */
[-C--:B------:R-:W-:Y:S02]  /*69c0*/  LEA R72, P5, R73, R176.reuse, 0x1 ;  /* 0x000000b049487211 */ /* 0x080fe400078a08ff */
[----:B------:R-:W-:Y:S02]  /*69d0*/  LEA R174, R18, R175, 0x2 ;  /* 0x000000af12ae7211 */ /* 0x000fe400078e10ff */
[----:B------:R-:W-:Y:S02]  /*69e0*/  LEA R18, P6, R33, R176, 0x1 ;  /* 0x000000b021127211 */ /* 0x000fe400078c08ff */
[----:B------:R-:W-:-:S02]  /*69f0*/  LEA.HI.X.SX32 R65, R65, R178, 0x1, P4 ;  /* 0x000000b241417211 */ /* 0x000fc400020f0eff */
[----:B------:R-:W-:Y:S02]  /*6a00*/  LEA.HI.X.SX32 R19, R33, R178, 0x1, P6 ;  /* 0x000000b221137211 */ /* 0x000fe400030f0eff */
[-C--:B------:R-:W-:Y:S01]  /*6a10*/  LEA R48, P6, R39, R176.reuse, 0x1 ;  /* 0x000000b027307211 */ /* 0x080fe200078c08ff */
[----:B------:R-:W-:Y:S01]  /*6a20*/  LDS.128 R32, [R158+UR6+0x800] ;  /* 0x000800069e207984 */ /* 0x000fe20008000c00 */
[----:B------:R-:W-:Y:S02]  /*6a30*/  LEA R66, P4, R67, R176, 0x1 ;  /* 0x000000b043427211 */ /* 0x000fe400078808ff */
[----:B------:R-:W-:Y:S02]  /*6a40*/  LEA.HI.X.SX32 R49, R39, R178, 0x1, P6 ;  /* 0x000000b227317211 */ /* 0x000fe400030f0eff */
[----:B------:R-:W-:Y:S01]  /*6a50*/  LEA R54, P6, R55, R176, 0x1 ;  /* 0x000000b037367211 */ /* 0x000fe200078c08ff */
[----:B------:R-:W-:Y:S01]  /*6a60*/  LDS.128 R36, [R6+UR6+0xc00] ;  /* 0x000c000606247984 */ /* 0x000fe20008000c00 */
[----:B------:R-:W-:-:S02]  /*6a70*/  LEA.HI.X.SX32 R73, R73, R178, 0x1, P5 ;  /* 0x000000b249497211 */ /* 0x000fc400028f0eff */
[----:B------:R-:W-:Y:S02]  /*6a80*/  LEA.HI.X.SX32 R55, R55, R178, 0x1, P6 ;  /* 0x000000b237377211 */ /* 0x000fe400030f0eff */
[-C--:B------:R-:W-:Y:S02]  /*6a90*/  LEA R60, P6, R61, R176.reuse, 0x1 ;  /* 0x000000b03d3c7211 */ /* 0x080fe400078c08ff */
[----:B------:R-:W-:Y:S02]  /*6aa0*/  LEA R74, P5, R75, R176, 0x1 ;  /* 0x000000b04b4a7211 */ /* 0x000fe400078a08ff */
[----:B------:R-:W-:Y:S02]  /*6ab0*/  LEA.HI.X.SX32 R61, R61, R178, 0x1, P6 ;  /* 0x000000b23d3d7211 */ /* 0x000fe400030f0eff */
[----:B------:R-:W-:Y:S02]  /*6ac0*/  LEA R68, P6, R69, R176, 0x1 ;  /* 0x000000b045447211 */ /* 0x000fe400078c08ff */
[----:B------:R-:W-:-:S02]  /*6ad0*/  LEA.HI.X.SX32 R67, R67, R178, 0x1, P4 ;  /* 0x000000b243437211 */ /* 0x000fc400020f0eff */
[----:B------:R-:W-:Y:S02]  /*6ae0*/  LEA.HI.X.SX32 R69, R69, R178, 0x1, P6 ;  /* 0x000000b245457211 */ /* 0x000fe400030f0eff */
[-C--:B------:R-:W-:Y:S02]  /*6af0*/  LEA R70, P6, R71, R176.reuse, 0x1 ;  /* 0x000000b047467211 */ /* 0x080fe400078c08ff */
[----:B------:R-:W-:Y:S02]  /*6b00*/  LEA R84, P4, R85, R176, 0x1 ;  /* 0x000000b055547211 */ /* 0x000fe400078808ff */
[----:B------:R-:W-:Y:S02]  /*6b10*/  LEA.HI.X.SX32 R71, R71, R178, 0x1, P6 ;  /* 0x000000b247477211 */ /* 0x000fe400030f0eff */
[----:B------:R-:W-:Y:S02]  /*6b20*/  LEA R82, P6, R83, R176, 0x1 ;  /* 0x000000b053527211 */ /* 0x000fe400078c08ff */
[----:B------:R-:W-:-:S02]  /*6b30*/  LEA.HI.X.SX32 R75, R75, R178, 0x1, P5 ;  /* 0x000000b24b4b7211 */ /* 0x000fc400028f0eff */
[----:B------:R-:W-:Y:S02]  /*6b40*/  LEA R78, P5, R79, R176, 0x1 ;  /* 0x000000b04f4e7211 */ /* 0x000fe400078a08ff */
[-C--:B------:R-:W-:Y:S02]  /*6b50*/  LEA.HI.X.SX32 R85, R85, R178.reuse, 0x1, P4 ;  /* 0x000000b255557211 */ /* 0x080fe400020f0eff */
[----:B------:R-:W-:Y:S02]  /*6b60*/  LEA.HI.X.SX32 R83, R83, R178, 0x1, P6 ;  /* 0x000000b253537211 */ /* 0x000fe400030f0eff */
[-C--:B------:R-:W-:Y:S02]  /*6b70*/  LEA R76, P4, R77, R176.reuse, 0x1 ;  /* 0x000000b04d4c7211 */ /* 0x080fe400078808ff */
        /* <DEDUP_REMOVED lines=40> */
[----:B------:R-:W-:Y:S01]  /*6e00*/  LEA.HI.X.SX32 R127, R21, R178, 0x1, P6 ;  /* 0x000000b2157f7211 */ /* 0x000fe200030f0eff */
[----:B------:R-:W-:Y:S01]  /*6e10*/  LDS.128 R12, [R158+UR6] ;  /* 0x000000069e0c7984 */ /* 0x000fe20008000c00 */
[-C--:B------:R-:W-:Y:S02]  /*6e20*/  LEA R130, P4, R9, R176.reuse, 0x1 ;  /* 0x000000b009827211 */ /* 0x080fe400078808ff */
[----:B------:R-:W-:Y:S02]  /*6e30*/  LEA R132, P6, R25, R176, 0x1 ;  /* 0x000000b019847211 */ /* 0x000fe400078c08ff */
[----:B------:R-:W-:-:S02]  /*6e40*/  LEA.HI.X.SX32 R129, R23, R178, 0x1, P5 ;  /* 0x000000b217817211 */ /* 0x000fc400028f0eff */
[----:B------:R-:W-:Y:S01]  /*6e50*/  LEA R134, P5, R27, R176, 0x1 ;  /* 0x000000b01b867211 */ /* 0x000fe200078a08ff */
[----:B------:R-:W-:Y:S01]  /*6e60*/  LDS.128 R20, [R6+UR6+0x400] ;  /* 0x0004000606147984 */ /* 0x000fe20008000c00 */
[-C--:B------:R-:W-:Y:S02]  /*6e70*/  LEA.HI.X.SX32 R131, R9, R178.reuse, 0x1, P4 ;  /* 0x000000b209837211 */ /* 0x080fe400020f0eff */
[----:B------:R-:W-:Y:S01]  /*6e80*/  LEA.HI.X.SX32 R133, R25, R178, 0x1, P6 ;  /* 0x000000b219857211 */ /* 0x000fe200030f0eff */
[----:B------:R-:W0:Y:S01]  /*6e90*/  LDS.128 R8, [R6+UR6] ;  /* 0x0000000606087984 */ /* 0x000e220008000c00 */
[-C--:B------:R-:W-:Y:S02]  /*6ea0*/  LEA R136, P4, R29, R176.reuse, 0x1 ;  /* 0x000000b01d887211 */ /* 0x080fe400078808ff */
[----:B------:R-:W-:Y:S02]  /*6eb0*/  LEA R138, P6, R31, R176, 0x1 ;  /* 0x000000b01f8a7211 */ /* 0x000fe400078c08ff */
[----:B------:R-:W-:-:S02]  /*6ec0*/  LEA.HI.X.SX32 R135, R27, R178, 0x1, P5 ;  /* 0x000000b21b877211 */ /* 0x000fc400028f0eff */
[-C--:B------:R-:W-:Y:S01]  /*6ed0*/  LEA.HI.X.SX32 R137, R29, R178.reuse, 0x1, P4 ;  /* 0x000000b21d897211 */ /* 0x080fe200020f0eff */
[----:B------:R-:W1:Y:S01]  /*6ee0*/  LDS.128 R24, [R158+UR6+0x400] ;  /* 0x000400069e187984 */ /* 0x000e620008000c00 */
[----:B------:R-:W-:Y:S02]  /*6ef0*/  LEA.HI.X.SX32 R139, R31, R178, 0x1, P6 ;  /* 0x000000b21f8b7211 */ /* 0x000fe400030f0eff */
[-C--:B------:R-:W-:Y:S01]  /*6f00*/  LEA R140, P5, R141, R176.reuse, 0x1 ;  /* 0x000000b08d8c7211 */ /* 0x080fe200078a08ff */
[----:B------:R-:W2:Y:S01]  /*6f10*/  LDS.128 R28, [R6+UR6+0x800] ;  /* 0x00080006061c7984 */ /* 0x000ea20008000c00 */
[-C--:B------:R-:W-:Y:S02]  /*6f20*/  LEA R142, P4, R143, R176.reuse, 0x1 ;  /* 0x000000b08f8e7211 */ /* 0x080fe400078808ff */
[----:B------:R-:W-:Y:S02]  /*6f30*/  LEA R144, P6, R145, R176, 0x1 ;  /* 0x000000b091907211 */ /* 0x000fe400078c08ff */
[----:B------:R-:W-:-:S02]  /*6f40*/  LEA.HI.X.SX32 R141, R141, R178, 0x1, P5 ;  /* 0x000000b28d8d7211 */ /* 0x000fc400028f0eff */
[----:B------:R-:W-:Y:S02]  /*6f50*/  LEA R146, P5, R147, R176, 0x1 ;  /* 0x000000b093927211 */ /* 0x000fe400078a08ff */
[----:B------:R-:W-:Y:S02]  /*6f60*/  LEA.HI.X.SX32 R143, R143, R178, 0x1, P4 ;  /* 0x000000b28f8f7211 */ /* 0x000fe400020f0eff */
[----:B------:R-:W-:Y:S02]  /*6f70*/  LEA R150, P4, R151, R176, 0x1 ;  /* 0x000000b097967211 */ /* 0x000fe400078808ff */
[----:B------:R-:W-:Y:S02]  /*6f80*/  LEA.HI.X.SX32 R145, R145, R178, 0x1, P6 ;  /* 0x000000b291917211 */ /* 0x000fe400030f0eff */
[----:B------:R-:W-:Y:S02]  /*6f90*/  LEA R118, P6, R119, R176, 0x1 ;  /* 0x000000b077767211 */ /* 0x000fe400078c08ff */
[----:B------:R-:W-:-:S02]  /*6fa0*/  LEA.HI.X.SX32 R147, R147, R178, 0x1, P5 ;  /* 0x000000b293937211 */ /* 0x000fc400028f0eff */
[----:B------:R-:W-:Y:S02]  /*6fb0*/  LEA R152, P5, R153, R176, 0x1 ;  /* 0x000000b099987211 */ /* 0x000fe400078a08ff */
[----:B------:R-:W-:Y:S02]  /*6fc0*/  LEA.HI.X.SX32 R151, R151, R178, 0x1, P4 ;  /* 0x000000b297977211 */ /* 0x000fe400020f0eff */
[----:B------:R-:W-:Y:S02]  /*6fd0*/  LEA R154, P4, R155, R176, 0x1 ;  /* 0x000000b09b9a7211 */ /* 0x000fe400078808ff */
[----:B------:R-:W-:Y:S02]  /*6fe0*/  LEA.HI.X.SX32 R119, R119, R178, 0x1, P6 ;  /* 0x000000b277777211 */ /* 0x000fe400030f0eff */
[----:B------:R-:W-:Y:S01]  /*6ff0*/  LEA R156, P6, R157, R176, 0x1 ;  /* 0x000000b09d9c7211 */ /* 0x000fe200078c08ff */
[----:B0-----:R0:W-:Y:S01]  /*7000*/  STG.E.U16 desc[UR10][R2.64], R8 ;  /* 0x0000000802007986 */ /* 0x0011e2000c10150a */
[----:B------:R-:W-:-:S02]  /*7010*/  LEA.HI.X.SX32 R153, R153, R178, 0x1, P5 ;  /* 0x000000b299997211 */ /* 0x000fc400028f0eff */
[----:B------:R-:W-:Y:S01]  /*7020*/  LEA R160, P5, R159, R176, 0x1 ;  /* 0x000000b09fa07211 */ /* 0x000fe200078a08ff */
[----:B------:R-:W-:Y:S01]  /*7030*/  STG.E.U16 desc[UR10][R18.64], R12 ;  /* 0x0000000c12007986 */ /* 0x000fe2000c10150a */
[----:B------:R-:W-:Y:S02]  /*7040*/  LEA.HI.X.SX32 R155, R155, R178, 0x1, P4 ;  /* 0x000000b29b9b7211 */ /* 0x000fe400020f0eff */
[----:B------:R-:W-:Y:S01]  /*7050*/  LEA R162, P4, R163, R176, 0x1 ;  /* 0x000000b0a3a27211 */ /* 0x000fe200078808ff */
[----:B------:R3:W-:Y:S01]  /*7060*/  STG.E.U16 desc[UR10][R4.64], R20 ;  /* 0x0000001404007986 */ /* 0x0007e2000c10150a */
[----:B------:R-:W-:Y:S02]  /*7070*/  LEA.HI.X.SX32 R157, R157, R178, 0x1, P6 ;  /* 0x000000b29d9d7211 */ /* 0x000fe400030f0eff */
[----:B------:R-:W-:Y:S01]  /*7080*/  LEA R166, P6, R165, R176, 0x1 ;  /* 0x000000b0a5a67211 */ /* 0x000fe200078c08ff */
[----:B-1----:R-:W-:Y:S01]  /*7090*/  STG.E.U16 desc[UR10][R44.64], R24 ;  /* 0x000000182c007986 */ /* 0x002fe2000c10150a */
[----:B0-----:R-:W-:-:S02]  /*70a0*/  PRMT R3, R8, 0x7632, R3 ;  /* 0x0000763208037816 */ /* 0x001fc40000000003 */
[----:B------:R-:W-:Y:S01]  /*70b0*/  PRMT R2, R20, 0x7632, R2 ;  /* 0x0000763214027816 */ /* 0x000fe20000000002 */
[----:B--2---:R0:W-:Y:S01]  /*70c0*/  STG.E.U16 desc[UR10][R48.64], R28 ;  /* 0x0000001c30007986 */ /* 0x0041e2000c10150a */
[----:B------:R-:W-:Y:S02]  /*70d0*/  LEA.HI.X.SX32 R161, R159, R178, 0x1, P5 ;  /* 0x000000b29fa17211 */ /* 0x000fe400028f0eff */
[----:B------:R-:W-:Y:S01]  /*70e0*/  LEA R164, P5, R169, R176, 0x1 ;  /* 0x000000b0a9a47211 */ /* 0x000fe200078a08ff */
[----:B------:R1:W-:Y:S01]  /*70f0*/  STG.E.U16 desc[UR10][R50.64], R32 ;  /* 0x0000002032007986 */ /* 0x0003e2000c10150a */
[----:B---3--:R-:W-:Y:S02]  /*7100*/  PRMT R5, R12, 0x7632, R5 ;  /* 0x000076320c057816 */ /* 0x008fe40000000005 */
[----:B------:R-:W-:Y:S01]  /*7110*/  PRMT R4, R24, 0x7632, R4 ;  /* 0x0000763218047816 */ /* 0x000fe20000000004 */
[----:B------:R2:W-:Y:S01]  /*7120*/  STG.E.U16 desc[UR10][R52.64], R36 ;  /* 0x0000002434007986 */ /* 0x0005e2000c10150a */
[----:B------:R-:W-:-:S02]  /*7130*/  LEA.HI.X.SX32 R163, R163, R178, 0x1, P4 ;  /* 0x000000b2a3a37211 */ /* 0x000fc400020f0eff */
[----:B------:R-:W-:Y:S01]  /*7140*/  LEA R168, P4, R171, R176, 0x1 ;  /* 0x000000b0aba87211 */ /* 0x000fe200078808ff */
[----:B------:R3:W-:Y:S01]  /*7150*/  STG.E.U16 desc[UR10][R54.64], R40 ;  /* 0x0000002836007986 */ /* 0x0007e2000c10150a */
[----:B0-----:R-:W-:Y:S02]  /*7160*/  PRMT R28, R28, 0x7632, R28 ;  /* 0x000076321c1c7816 */ /* 0x001fe4000000001c */
[----:B------:R-:W-:Y:S01]  /*7170*/  LEA.HI.X.SX32 R167, R165, R178, 0x1, P6 ;  /* 0x000000b2a5a77211 */ /* 0x000fe200030f0eff */
[----:B------:R-:W-:Y:S01]  /*7180*/  STG.E.U16 desc[UR10][R56.64], R3 ;  /* 0x0000000338007986 */ /* 0x000fe2000c10150a */
[----:B-1----:R-:W-:Y:S02]  /*7190*/  PRMT R32, R32, 0x7632, R32 ;  /* 0x0000763220207816 */ /* 0x002fe40000000020 */
[----:B------:R-:W-:Y:S01]  /*71a0*/  LEA R170, P6, R173, R176, 0x1 ;  /* 0x000000b0adaa7211 */ /* 0x000fe200078c08ff */
[----:B------:R-:W-:Y:S01]  /*71b0*/  STG.E.U16 desc[UR10][R58.64], R5 ;  /* 0x000000053a007986 */ /* 0x000fe2000c10150a */
[----:B--2---:R-:W-:-:S02]  /*71c0*/  PRMT R36, R36, 0x7632, R36 ;  /* 0x0000763224247816 */ /* 0x004fc40000000024 */
[-C--:B------:R-:W-:Y:S01]  /*71d0*/  LEA.HI.X.SX32 R165, R169, R178.reuse, 0x1, P5 ;  /* 0x000000b2a9a57211 */ /* 0x080fe200028f0eff */
[----:B------:R0:W-:Y:S01]  /*71e0*/  STG.E.U16 desc[UR10][R60.64], R2 ;  /* 0x000000023c007986 */ /* 0x0001e2000c10150a */
[----:B---3--:R-:W-:Y:S02]  /*71f0*/  PRMT R40, R40, 0x7632, R40 ;  /* 0x0000763228287816 */ /* 0x008fe40000000028 */
[-C--:B------:R-:W-:Y:S01]  /*7200*/  LEA.HI.X.SX32 R169, R171, R178.reuse, 0x1, P4 ;  /* 0x000000b2aba97211 */ /* 0x080fe200020f0eff */
[----:B------:R1:W-:Y:S01]  /*7210*/  STG.E.U16 desc[UR10][R62.64], R4 ;  /* 0x000000043e007986 */ /* 0x0003e2000c10150a */
[----:B------:R-:W-:Y:S02]  /*7220*/  LEA.HI.X.SX32 R171, R173, R178, 0x1, P6 ;  /* 0x000000b2adab7211 */ /* 0x000fe400030f0eff */
[----:B------:R-:W-:Y:S01]  /*7230*/  FSETP.NEU.AND P6, PT, R46, RZ, PT ;  /* 0x000000ff2e00720b */ /* 0x000fe20003fcd000 */
[----:B------:R2:W-:Y:S01]  /*7240*/  STG.E.U16 desc[UR10][R64.64], R28 ;  /* 0x0000001c40007986 */ /* 0x0005e2000c10150a */
[----:B------:R-:W-:-:S02]  /*7250*/  PRMT R45, R13, 0x7632, R45 ;  /* 0x000076320d2d7816 */ /* 0x000fc4000000002d */
[----:B------:R-:W-:Y:S01]  /*7260*/  PRMT R46, R21, 0x7632, R46 ;  /* 0x00007632152e7816 */ /* 0x000fe2000000002e */
[----:B------:R3:W-:Y:S01]  /*7270*/  STG.E.U16 desc[UR10][R68.64], R32 ;  /* 0x0000002044007986 */ /* 0x0007e2000c10150a */
[----:B0-----:R-:W-:Y:S02]  /*7280*/  PRMT R2, R9, 0x7632, R2 ;  /* 0x0000763209027816 */ /* 0x001fe40000000002 */
[----:B------:R-:W-:Y:S01]  /*7290*/  PRMT R3, R25, 0x7632, R3 ;  /* 0x0000763219037816 */ /* 0x000fe20000000003 */
[----:B------:R-:W-:Y:S01]  /*72a0*/  STG.E.U16 desc[UR10][R72.64], R36 ;  /* 0x0000002448007986 */ /* 0x000fe2000c10150a */
[----:B------:R-:W-:Y:S02]  /*72b0*/  PRMT R48, R29, 0x7632, R48 ;  /* 0x000076321d307816 */ /* 0x000fe40000000030 */
[----:B------:R-:W-:Y:S01]  /*72c0*/  PRMT R49, R33, 0x7632, R49 ;  /* 0x0000763221317816 */ /* 0x000fe20000000031 */
[----:B------:R0:W-:Y:S01]  /*72d0*/  STG.E.U16 desc[UR10][R66.64], R40 ;  /* 0x0000002842007986 */ /* 0x0001e2000c10150a */
[----:B------:R-:W-:-:S02]  /*72e0*/  PRMT R50, R37, 0x7632, R50 ;  /* 0x0000763225327816 */ /* 0x000fc40000000032 */
[----:B------:R-:W-:Y:S01]  /*72f0*/  PRMT R51, R41, 0x7632, R51 ;  /* 0x0000763229337816 */ /* 0x000fe20000000033 */
[----:B------:R4:W-:Y:S01]  /*7300*/  STG.E.U16 desc[UR10][R70.64], R9 ;  /* 0x0000000946007986 */ /* 0x0009e2000c10150a */
[----:B-1----:R-:W-:Y:S02]  /*7310*/  PRMT R63, R10, 0x7632, R63 ;  /* 0x000076320a3f7816 */ /* 0x002fe4000000003f */
[----:B--2---:R-:W-:Y:S01]  /*7320*/  PRMT R64, R14, 0x7632, R64 ;  /* 0x000076320e407816 */ /* 0x004fe20000000040 */
[----:B------:R-:W-:Y:S01]  /*7330*/  STG.E.U16 desc[UR10][R74.64], R13 ;  /* 0x0000000d4a007986 */ /* 0x000fe2000c10150a */
[----:B------:R-:W-:Y:S02]  /*7340*/  PRMT R65, R22, 0x7632, R65 ;  /* 0x0000763216417816 */ /* 0x000fe40000000041 */
[----:B---3--:R-:W-:Y:S01]  /*7350*/  PRMT R68, R34, 0x7632, R68 ;  /* 0x0000763222447816 */ /* 0x008fe20000000044 */
[----:B------:R1:W-:Y:S01]  /*7360*/  STG.E.U16 desc[UR10][R84.64], R21 ;  /* 0x0000001554007986 */ /* 0x0003e2000c10150a */
[----:B0-----:R-:W-:-:S02]  /*7370*/  PRMT R66, R26, 0x7632, R66 ;  /* 0x000076321a427816 */ /* 0x001fc40000000042 */
[----:B------:R-:W-:Y:S01]  /*7380*/  PRMT R67, R30, 0x7632, R67 ;  /* 0x000076321e437816 */ /* 0x000fe20000000043 */
[----:B------:R0:W-:Y:S01]  /*7390*/  STG.E.U16 desc[UR10][R82.64], R25 ;  /* 0x0000001952007986 */ /* 0x0001e2000c10150a */
[----:B------:R-:W-:Y:S01]  /*73a0*/  PRMT R69, R38, 0x7632, R69 ;  /* 0x0000763226457816 */ /* 0x000fe20000000045 */
[----:B----4-:R-:W2:Y:S01]  /*73b0*/  LDC.64 R8, c[0x0][0x230] ;  /* 0x00008c00ff087b82 */ /* 0x010ea20000000a00 */
[----:B------:R-:W-:Y:S01]  /*73c0*/  PRMT R70, R42, 0x7632, R70 ;  /* 0x000076322a467816 */ /* 0x000fe20000000046 */
[----:B------:R3:W-:Y:S01]  /*73d0*/  STG.E.U16 desc[UR10][R78.64], R29 ;  /* 0x0000001d4e007986 */ /* 0x0007e2000c10150a */
[-C--:B------:R-:W-:Y:S02]  /*73e0*/  LEA R172, P5, R175, R176.reuse, 0x1 ;  /* 0x000000b0afac7211 */ /* 0x080fe400078a08ff */
[----:B------:R-:W-:Y:S01]  /*73f0*/  LEA R158, P4, R174, R176, 0x1 ;  /* 0x000000b0ae9e7211 */ /* 0x000fe200078808ff */
[----:B------:R-:W-:Y:S01]  /*7400*/  STG.E.U16 desc[UR10][R76.64], R33 ;  /* 0x000000214c007986 */ /* 0x000fe2000c10150a */
[----:B-1----:R-:W-:-:S02]  /*7410*/  PRMT R84, R31, 0x7632, R84 ;  /* 0x000076321f547816 */ /* 0x002fc40000000054 */
[----:B------:R-:W-:Y:S01]  /*7420*/  PRMT R85, R35, 0x7632, R85 ;  /* 0x0000763223557816 */ /* 0x000fe20000000055 */
[----:B------:R-:W-:Y:S01]  /*7430*/  STG.E.U16 desc[UR10][R88.64], R37 ;  /* 0x0000002558007986 */ /* 0x000fe2000c10150a */
[----:B0-----:R-:W-:Y:S02]  /*7440*/  PRMT R83, R23, 0x7632, R83 ;  /* 0x0000763217537816 */ /* 0x001fe40000000053 */
[----:B------:R-:W-:Y:S01]  /*7450*/  PRMT R82, R27, 0x7632, R82 ;  /* 0x000076321b527816 */ /* 0x000fe20000000052 */
[----:B------:R0:W-:Y:S01]  /*7460*/  STG.E.U16 desc[UR10][R86.64], R41 ;  /* 0x0000002956007986 */ /* 0x0001e2000c10150a */
[-C--:B------:R-:W-:Y:S02]  /*7470*/  LEA.HI.X.SX32 R173, R175, R178.reuse, 0x1, P5 ;  /* 0x000000b2afad7211 */ /* 0x080fe400028f0eff */
[----:B------:R-:W-:Y:S01]  /*7480*/  LEA.HI.X.SX32 R159, R174, R178, 0x1, P4 ;  /* 0x000000b2ae9f7211 */ /* 0x000fe200020f0eff */
[----:B------:R1:W-:Y:S01]  /*7490*/  STG.E.U16 desc[UR10][R80.64], R2 ;  /* 0x0000000250007986 */ /* 0x0003e2000c10150a */
[----:B---3--:R-:W-:-:S02]  /*74a0*/  PRMT R79, R43, 0x7632, R79 ;  /* 0x000076322b4f7816 */ /* 0x008fc4000000004f */
[----:B------:R-:W-:Y:S01]  /*74b0*/  FSEL R5, R112, -INF , P3 ;  /* 0xff80000070057808 */ /* 0x000fe20001800000 */
[----:B------:R-:W-:Y:S01]  /*74c0*/  STG.E.U16 desc[UR10][R90.64], R45 ;  /* 0x0000002d5a007986 */ /* 0x000fe2000c10150a */
[----:B------:R-:W-:-:S03]  /*74d0*/  FSEL R4, R117, -INF , P6 ;  /* 0xff80000075047808 */ /* 0x000fc60003000000 */
[----:B------:R-:W-:Y:S01]  /*74e0*/  STG.E.U16 desc[UR10][R92.64], R46 ;  /* 0x0000002e5c007986 */ /* 0x000fe2000c10150a */
[----:B0-----:R-:W-:Y:S01]  /*74f0*/  PRMT R86, R39, 0x7632, R86 ;  /* 0x0000763227567816 */ /* 0x001fe20000000056 */
[----:B------:R-:W-:Y:S01]  /*7500*/  FFMA R16, R5, 0.69314718246459960938, R16 ;  /* 0x3f31721805107823 */ /* 0x000fe20000000010 */
[----:B------:R-:W-:Y:S01]  /*7510*/  FFMA R19, R4, 0.69314718246459960938, R149 ;  /* 0x3f31721804137823 */ /* 0x000fe20000000095 */
[----:B------:R0:W-:Y:S01]  /*7520*/  STG.E.U16 desc[UR10][R94.64], R3 ;  /* 0x000000035e007986 */ /* 0x0001e2000c10150a */
[----:B-1----:R-:W-:Y:S02]  /*7530*/  PRMT R80, R11, 0x7632, R80 ;  /* 0x000076320b507816 */ /* 0x002fe40000000050 */
[----:B------:R-:W-:Y:S01]  /*7540*/  PRMT R81, R15, 0x7632, R81 ;  /* 0x000076320f517816 */ /* 0x000fe20000000051 */
[----:B------:R1:W-:Y:S01]  /*7550*/  STG.E.U16 desc[UR10][R96.64], R48 ;  /* 0x0000003060007986 */ /* 0x0003e2000c10150a */
[----:B------:R-:W-:-:S03]  /*7560*/  FSEL R2, R113, -INF , P2 ;  /* 0xff80000071027808 */ /* 0x000fc60001000000 */
[----:B------:R1:W-:Y:S02]  /*7570*/  STG.E.U16 desc[UR10][R98.64], R49 ;  /* 0x0000003162007986 */ /* 0x0003e4000c10150a */
[----:B------:R-:W-:Y:S02]  /*7580*/  FFMA R17, R2, 0.69314718246459960938, R17 ;  /* 0x3f31721802117823 */ /* 0x000fe40000000011 */
[----:B------:R1:W-:Y:S01]  /*7590*/  STG.E.U16 desc[UR10][R100.64], R50 ;  /* 0x0000003264007986 */ /* 0x0003e2000c10150a */
[----:B0-----:R-:W-:-:S03]  /*75a0*/  FSEL R3, R116, -INF , P1 ;  /* 0xff80000074037808 */ /* 0x001fc60000800000 */
[----:B------:R1:W-:Y:S02]  /*75b0*/  STG.E.U16 desc[UR10][R102.64], R51 ;  /* 0x0000003366007986 */ /* 0x0003e4000c10150a */
[----:B------:R-:W-:Y:S01]  /*75c0*/  FFMA R18, R3, 0.69314718246459960938, R148 ;  /* 0x3f31721803127823 */ /* 0x000fe20000000094 */
[C---:B------:R-:W-:Y:S01]  /*75d0*/  IMAD.SHL.U32 R3, R0.reuse, 0x4, RZ ;  /* 0x0000000400037824 */ /* 0x040fe200078e00ff */
[----:B------:R1:W-:Y:S01]  /*75e0*/  STG.E.U16 desc[UR10][R104.64], R10 ;  /* 0x0000000a68007986 */ /* 0x0003e2000c10150a */
[----:B------:R-:W-:-:S03]  /*75f0*/  IMAD.HI R0, R0, 0x4, RZ ;  /* 0x0000000400007827 */ /* 0x000fc600078e02ff */
[----:B------:R1:W-:Y:S01]  /*7600*/  STG.E.U16 desc[UR10][R106.64], R14 ;  /* 0x0000000e6a007986 */ /* 0x0003e2000c10150a */
[----:B--2---:R-:W-:-:S03]  /*7610*/  IADD3 R2, P1, P2, R3, UR7, R8 ;  /* 0x0000000703027c10 */ /* 0x004fc6000fa3e008 */
[----:B------:R1:W-:Y:S01]  /*7620*/  STG.E.U16 desc[UR10][R108.64], R22 ;  /* 0x000000166c007986 */ /* 0x0003e2000c10150a */
[----:B------:R-:W-:-:S03]  /*7630*/  IADD3.X R3, R0, UR5, R9, P1, P2 ;  /* 0x0000000500037c10 */ /* 0x000fc60008fe4409 */
[----:B------:R1:W-:Y:S04]  /*7640*/  STG.E.U16 desc[UR10][R110.64], R26 ;  /* 0x0000001a6e007986 */ /* 0x0003e8000c10150a */
        /* <DEDUP_REMOVED lines=27> */
[----:B------:R1:W-:Y:S01]  /*7800*/  STG.E.U16 desc[UR10][R158.64], R79 ;  /* 0x0000004f9e007986 */ /* 0x0003e2000c10150a */
[----:B------:R-:W-:Y:S06]  /*7810*/  BAR.SYNC.DEFER_BLOCKING 0x0 ;  /* 0x0000000000007b1d */ /* 0x000fec0000010000 */
[----:B------:R1:W-:Y:S02]  /*7820*/  STS.128 [R47+UR6], R16 ;  /* 0x000000102f007988 */ /* 0x0003e40008000c06 */
[----:B------:R-:W-:Y:S06]  /*7830*/  BAR.SYNC.DEFER_BLOCKING 0x0 ;  /* 0x0000000000007b1d */ /* 0x000fec0000010000 */
[----:B------:R-:W-:Y:S05]  /*7840*/  @P0 EXIT ;  /* 0x000000000000094d */ /* 0x000fea0003800000 */
[----:B------:R-:W0:Y:S04]  /*7850*/  LDS R7, [R7] ;  /* 0x0000000007077984 */ /* 0x000e280000000800 */
[----:B0-----:R-:W-:Y:S01]  /*7860*/  STG.E desc[UR10][R2.64], R7 ;  /* 0x0000000702007986 */ /* 0x001fe2000c10190a */
[----:B------:R-:W-:Y:S05]  /*7870*/  EXIT ;  /* 0x000000000000794d */ /* 0x000fea0003800000 */
.L_x_2:
[----:B------:R-:W-:-:S00]  /*7880*/  BRA `(.L_x_2) ;  /* 0xfffffffc00fc7947 */ /* 0x000fc0000383ffff */
[----:B------:R-:W-:-:S00]  /*7890*/  NOP ;  /* 0x0000000000007918 */ /* 0x000fc00000000000 */
        /* <DEDUP_REMOVED lines=14> */
.L_x_3:


//--------------------- .nv.global.init           --------------------------
	.section	.nv.global.init,"aw",@progbits
.nv.global.init:
	.type		_$_str,@object
	.size		_$_str,(.L_0 - _$_str)
_$_str:
        /*0000*/ 	.byte	0x5f, 0x5f, 0x43, 0x55, 0x44, 0x41, 0x5f, 0x46, 0x54, 0x5a, 0x00
.L_0:


//--------------------- .nv.shared.attn_fwd       --------------------------
	.section	.nv.shared.attn_fwd,"aw",@nobits
	.sectionflags	@""
	.align	16
	.zero		1024


//--------------------- .nv.shared.reserved.0     --------------------------
	.section	.nv.shared.reserved.0,"aw",@nobits
	.weak		__nv_reservedSMEM_offset_0_alias
	.size		__nv_reservedSMEM_offset_0_alias, 0, 0
	.other		__nv_reservedSMEM_offset_0_alias,@"STO_CUDA_RESERVED_SHARED STV_DEFAULT"
__nv_reservedSMEM_offset_0_alias:
	.zero		0


//--------------------- .nv.constant0.attn_fwd    --------------------------
	.section	.nv.constant0.attn_fwd,"a",@progbits
	.sectionflags	@""
	.align	4
.nv.constant0.attn_fwd:
	.zero		664


//--------------------- SYMBOLS --------------------------

	.type		.nv.reservedSmem.offset0,@object
	.size		.nv.reservedSmem.offset0,0x4
